//
// Generated by NVIDIA NVVM Compiler
//
// Compiler Build ID: CL-36424714
// Cuda compilation tools, release 13.0, V13.0.88
// Based on NVVM 20.0.0
//

.version 9.0
.target sm_100
.address_size 64

	// .globl	_Z10add_kernelPfS_S_i

.visible .entry _Z10add_kernelPfS_S_i(
	.param .u64 .ptr .align 1 _Z10add_kernelPfS_S_i_param_0,
	.param .u64 .ptr .align 1 _Z10add_kernelPfS_S_i_param_1,
	.param .u64 .ptr .align 1 _Z10add_kernelPfS_S_i_param_2,
	.param .u32 _Z10add_kernelPfS_S_i_param_3
)
{
	.reg .pred 	%p<2>;
	.reg .b32 	%r<6>;
	.reg .b32 	%f<4>;
	.reg .b64 	%rd<11>;

	ld.param.u64 	%rd1, [_Z10add_kernelPfS_S_i_param_0];
	ld.param.u64 	%rd2, [_Z10add_kernelPfS_S_i_param_1];
	ld.param.u64 	%rd3, [_Z10add_kernelPfS_S_i_param_2];
	ld.param.u32 	%r2, [_Z10add_kernelPfS_S_i_param_3];
	mov.u32 	%r3, %ctaid.x;
	mov.u32 	%r4, %ntid.x;
	mov.u32 	%r5, %tid.x;
	mad.lo.s32 	%r1, %r3, %r4, %r5;
	setp.ge.s32 	%p1, %r1, %r2;
	@%p1 bra 	$L__BB0_2;
	cvta.to.global.u64 	%rd4, %rd1;
	cvta.to.global.u64 	%rd5, %rd2;
	cvta.to.global.u64 	%rd6, %rd3;
	mul.wide.s32 	%rd7, %r1, 4;
	add.s64 	%rd8, %rd4, %rd7;
	ld.global.f32 	%f1, [%rd8];
	add.s64 	%rd9, %rd5, %rd7;
	ld.global.f32 	%f2, [%rd9];
	add.f32 	%f3, %f1, %f2;
	add.s64 	%rd10, %rd6, %rd7;
	st.global.f32 	[%rd10], %f3;
$L__BB0_2:
	ret;

}
	// .globl	_Z29gather_move_candidates_kernelPjS_PfP9node_dataP9comm_dataiiif
.visible .entry _Z29gather_move_candidates_kernelPjS_PfP9node_dataP9comm_dataiiif(
	.param .u64 .ptr .align 1 _Z29gather_move_candidates_kernelPjS_PfP9node_dataP9comm_dataiiif_param_0,
	.param .u64 .ptr .align 1 _Z29gather_move_candidates_kernelPjS_PfP9node_dataP9comm_dataiiif_param_1,
	.param .u64 .ptr .align 1 _Z29gather_move_candidates_kernelPjS_PfP9node_dataP9comm_dataiiif_param_2,
	.param .u64 .ptr .align 1 _Z29gather_move_candidates_kernelPjS_PfP9node_dataP9comm_dataiiif_param_3,
	.param .u64 .ptr .align 1 _Z29gather_move_candidates_kernelPjS_PfP9node_dataP9comm_dataiiif_param_4,
	.param .u32 _Z29gather_move_candidates_kernelPjS_PfP9node_dataP9comm_dataiiif_param_5,
	.param .u32 _Z29gather_move_candidates_kernelPjS_PfP9node_dataP9comm_dataiiif_param_6,
	.param .u32 _Z29gather_move_candidates_kernelPjS_PfP9node_dataP9comm_dataiiif_param_7,
	.param .f32 _Z29gather_move_candidates_kernelPjS_PfP9node_dataP9comm_dataiiif_param_8
)
{
	.reg .pred 	%p<54>;
	.reg .b32 	%r<127>;
	.reg .b32 	%f<174>;
	.reg .b64 	%rd<116>;

	ld.param.u64 	%rd22, [_Z29gather_move_candidates_kernelPjS_PfP9node_dataP9comm_dataiiif_param_0];
	ld.param.u64 	%rd23, [_Z29gather_move_candidates_kernelPjS_PfP9node_dataP9comm_dataiiif_param_1];
	ld.param.u64 	%rd24, [_Z29gather_move_candidates_kernelPjS_PfP9node_dataP9comm_dataiiif_param_2];
	ld.param.u64 	%rd25, [_Z29gather_move_candidates_kernelPjS_PfP9node_dataP9comm_dataiiif_param_3];
	ld.param.u64 	%rd26, [_Z29gather_move_candidates_kernelPjS_PfP9node_dataP9comm_dataiiif_param_4];
	ld.param.f32 	%f79, [_Z29gather_move_candidates_kernelPjS_PfP9node_dataP9comm_dataiiif_param_8];
	cvta.to.global.u64 	%rd1, %rd24;
	cvta.to.global.u64 	%rd2, %rd23;
	cvta.to.global.u64 	%rd3, %rd26;
	cvta.to.global.u64 	%rd4, %rd25;
	cvta.to.global.u64 	%rd27, %rd22;
	mov.u32 	%r40, %tid.x;
	mul.wide.u32 	%rd28, %r40, 4;
	add.s64 	%rd29, %rd27, %rd28;
	ld.global.u32 	%r1, [%rd29];
	ld.global.u32 	%r2, [%rd29+4];
	mul.wide.u32 	%rd30, %r40, 12;
	add.s64 	%rd5, %rd4, %rd30;
	ld.global.u32 	%r3, [%rd5];
	mul.wide.u32 	%rd31, %r3, 4;
	add.s64 	%rd32, %rd3, %rd31;
	ld.global.u32 	%r4, [%rd32];
	ld.global.u32 	%r5, [%rd5+8];
	setp.ge.u32 	%p1, %r1, %r2;
	mov.f32 	%f142, 0f00000000;
	@%p1 bra 	$L__BB1_41;
	sub.s32 	%r6, %r2, %r1;
	and.b32  	%r7, %r6, 7;
	sub.s32 	%r41, %r1, %r2;
	setp.gt.u32 	%p2, %r41, -8;
	mov.f32 	%f142, 0f00000000;
	mov.u32 	%r116, %r1;
	@%p2 bra 	$L__BB1_20;
	and.b32  	%r8, %r6, -8;
	mov.b32 	%r117, 0;
	mov.f32 	%f142, 0f00000000;
	mov.u32 	%r116, %r1;
$L__BB1_3:
	.pragma "nounroll";
	mul.wide.u32 	%rd33, %r116, 4;
	add.s64 	%rd12, %rd2, %rd33;
	ld.global.u32 	%r43, [%rd12];
	mul.wide.u32 	%rd34, %r43, 12;
	add.s64 	%rd35, %rd4, %rd34;
	ld.global.u32 	%r44, [%rd35];
	setp.ne.s32 	%p3, %r44, %r3;
	add.s64 	%rd13, %rd1, %rd33;
	@%p3 bra 	$L__BB1_5;
	ld.global.f32 	%f84, [%rd13];
	add.f32 	%f142, %f142, %f84;
$L__BB1_5:
	ld.global.u32 	%r45, [%rd12+4];
	mul.wide.u32 	%rd36, %r45, 12;
	add.s64 	%rd37, %rd4, %rd36;
	ld.global.u32 	%r46, [%rd37];
	setp.ne.s32 	%p4, %r46, %r3;
	@%p4 bra 	$L__BB1_7;
	ld.global.f32 	%f85, [%rd13+4];
	add.f32 	%f142, %f142, %f85;
$L__BB1_7:
	ld.global.u32 	%r47, [%rd12+8];
	mul.wide.u32 	%rd38, %r47, 12;
	add.s64 	%rd39, %rd4, %rd38;
	ld.global.u32 	%r48, [%rd39];
	setp.ne.s32 	%p5, %r48, %r3;
	@%p5 bra 	$L__BB1_9;
	ld.global.f32 	%f86, [%rd13+8];
	add.f32 	%f142, %f142, %f86;
$L__BB1_9:
	ld.global.u32 	%r49, [%rd12+12];
	mul.wide.u32 	%rd40, %r49, 12;
	add.s64 	%rd41, %rd4, %rd40;
	ld.global.u32 	%r50, [%rd41];
	setp.ne.s32 	%p6, %r50, %r3;
	@%p6 bra 	$L__BB1_11;
	ld.global.f32 	%f87, [%rd13+12];
	add.f32 	%f142, %f142, %f87;
$L__BB1_11:
	ld.global.u32 	%r51, [%rd12+16];
	mul.wide.u32 	%rd42, %r51, 12;
	add.s64 	%rd43, %rd4, %rd42;
	ld.global.u32 	%r52, [%rd43];
	setp.ne.s32 	%p7, %r52, %r3;
	@%p7 bra 	$L__BB1_13;
	ld.global.f32 	%f88, [%rd13+16];
	add.f32 	%f142, %f142, %f88;
$L__BB1_13:
	ld.global.u32 	%r53, [%rd12+20];
	mul.wide.u32 	%rd44, %r53, 12;
	add.s64 	%rd45, %rd4, %rd44;
	ld.global.u32 	%r54, [%rd45];
	setp.ne.s32 	%p8, %r54, %r3;
	@%p8 bra 	$L__BB1_15;
	ld.global.f32 	%f89, [%rd13+20];
	add.f32 	%f142, %f142, %f89;
$L__BB1_15:
	ld.global.u32 	%r55, [%rd12+24];
	mul.wide.u32 	%rd46, %r55, 12;
	add.s64 	%rd47, %rd4, %rd46;
	ld.global.u32 	%r56, [%rd47];
	setp.ne.s32 	%p9, %r56, %r3;
	@%p9 bra 	$L__BB1_17;
	ld.global.f32 	%f90, [%rd13+24];
	add.f32 	%f142, %f142, %f90;
$L__BB1_17:
	ld.global.u32 	%r57, [%rd12+28];
	mul.wide.u32 	%rd48, %r57, 12;
	add.s64 	%rd49, %rd4, %rd48;
	ld.global.u32 	%r58, [%rd49];
	setp.ne.s32 	%p10, %r58, %r3;
	@%p10 bra 	$L__BB1_19;
	ld.global.f32 	%f91, [%rd13+28];
	add.f32 	%f142, %f142, %f91;
$L__BB1_19:
	add.s32 	%r116, %r116, 8;
	add.s32 	%r117, %r117, 8;
	setp.eq.s32 	%p11, %r117, %r8;
	@%p11 bra 	$L__BB1_20;
	bra.uni 	$L__BB1_3;
$L__BB1_20:
	setp.eq.s32 	%p12, %r7, 0;
	@%p12 bra 	$L__BB1_41;
	and.b32  	%r10, %r6, 3;
	setp.lt.u32 	%p13, %r7, 4;
	@%p13 bra 	$L__BB1_31;
	mul.wide.u32 	%rd50, %r116, 4;
	add.s64 	%rd6, %rd2, %rd50;
	ld.global.u32 	%r59, [%rd6];
	mul.wide.u32 	%rd51, %r59, 12;
	add.s64 	%rd52, %rd4, %rd51;
	ld.global.u32 	%r60, [%rd52];
	setp.ne.s32 	%p14, %r60, %r3;
	add.s64 	%rd7, %rd1, %rd50;
	@%p14 bra 	$L__BB1_24;
	ld.global.f32 	%f93, [%rd7];
	add.f32 	%f142, %f142, %f93;
$L__BB1_24:
	ld.global.u32 	%r61, [%rd6+4];
	mul.wide.u32 	%rd53, %r61, 12;
	add.s64 	%rd54, %rd4, %rd53;
	ld.global.u32 	%r62, [%rd54];
	setp.ne.s32 	%p15, %r62, %r3;
	@%p15 bra 	$L__BB1_26;
	ld.global.f32 	%f94, [%rd7+4];
	add.f32 	%f142, %f142, %f94;
$L__BB1_26:
	ld.global.u32 	%r63, [%rd6+8];
	mul.wide.u32 	%rd55, %r63, 12;
	add.s64 	%rd56, %rd4, %rd55;
	ld.global.u32 	%r64, [%rd56];
	setp.ne.s32 	%p16, %r64, %r3;
	@%p16 bra 	$L__BB1_28;
	ld.global.f32 	%f95, [%rd7+8];
	add.f32 	%f142, %f142, %f95;
$L__BB1_28:
	ld.global.u32 	%r65, [%rd6+12];
	mul.wide.u32 	%rd57, %r65, 12;
	add.s64 	%rd58, %rd4, %rd57;
	ld.global.u32 	%r66, [%rd58];
	setp.ne.s32 	%p17, %r66, %r3;
	@%p17 bra 	$L__BB1_30;
	ld.global.f32 	%f96, [%rd7+12];
	add.f32 	%f142, %f142, %f96;
$L__BB1_30:
	add.s32 	%r116, %r116, 4;
$L__BB1_31:
	setp.eq.s32 	%p18, %r10, 0;
	@%p18 bra 	$L__BB1_41;
	setp.eq.s32 	%p19, %r10, 1;
	@%p19 bra 	$L__BB1_38;
	mul.wide.u32 	%rd59, %r116, 4;
	add.s64 	%rd8, %rd2, %rd59;
	ld.global.u32 	%r67, [%rd8];
	mul.wide.u32 	%rd60, %r67, 12;
	add.s64 	%rd61, %rd4, %rd60;
	ld.global.u32 	%r68, [%rd61];
	setp.ne.s32 	%p20, %r68, %r3;
	add.s64 	%rd9, %rd1, %rd59;
	@%p20 bra 	$L__BB1_35;
	ld.global.f32 	%f98, [%rd9];
	add.f32 	%f142, %f142, %f98;
$L__BB1_35:
	ld.global.u32 	%r69, [%rd8+4];
	mul.wide.u32 	%rd62, %r69, 12;
	add.s64 	%rd63, %rd4, %rd62;
	ld.global.u32 	%r70, [%rd63];
	setp.ne.s32 	%p21, %r70, %r3;
	@%p21 bra 	$L__BB1_37;
	ld.global.f32 	%f99, [%rd9+4];
	add.f32 	%f142, %f142, %f99;
$L__BB1_37:
	add.s32 	%r116, %r116, 2;
$L__BB1_38:
	and.b32  	%r71, %r6, 1;
	setp.eq.b32 	%p22, %r71, 1;
	not.pred 	%p23, %p22;
	@%p23 bra 	$L__BB1_41;
	mul.wide.u32 	%rd64, %r116, 4;
	add.s64 	%rd65, %rd2, %rd64;
	ld.global.u32 	%r72, [%rd65];
	mul.wide.u32 	%rd66, %r72, 12;
	add.s64 	%rd67, %rd4, %rd66;
	ld.global.u32 	%r73, [%rd67];
	setp.ne.s32 	%p24, %r73, %r3;
	@%p24 bra 	$L__BB1_41;
	add.s64 	%rd69, %rd1, %rd64;
	ld.global.f32 	%f100, [%rd69];
	add.f32 	%f142, %f142, %f100;
$L__BB1_41:
	setp.ge.u32 	%p25, %r1, %r2;
	mov.u32 	%r125, %r3;
	@%p25 bra 	$L__BB1_86;
	sub.s32 	%r74, %r4, %r5;
	mul.lo.s32 	%r75, %r74, %r5;
	cvt.rn.f32.s32 	%f102, %r75;
	mul.f32 	%f103, %f79, %f102;
	sub.f32 	%f21, %f142, %f103;
	sub.s32 	%r76, %r2, %r1;
	and.b32  	%r15, %r76, 7;
	and.b32  	%r16, %r76, 3;
	and.b32  	%r17, %r76, 1;
	and.b32  	%r77, %r76, -8;
	neg.s32 	%r18, %r77;
	mul.wide.u32 	%rd70, %r1, 4;
	add.s64 	%rd71, %rd70, 16;
	add.s64 	%rd10, %rd2, %rd71;
	add.s64 	%rd11, %rd1, %rd71;
	mov.f32 	%f173, 0f00000000;
	mov.u32 	%r118, %r1;
	mov.u32 	%r125, %r3;
$L__BB1_43:
	mul.wide.u32 	%rd72, %r118, 4;
	add.s64 	%rd73, %rd2, %rd72;
	ld.global.u32 	%r78, [%rd73];
	mul.wide.u32 	%rd74, %r78, 12;
	add.s64 	%rd75, %rd4, %rd74;
	ld.global.u32 	%r79, [%rd75];
	setp.eq.s32 	%p26, %r79, %r3;
	setp.eq.s32 	%p27, %r79, %r125;
	or.pred  	%p28, %p26, %p27;
	@%p28 bra 	$L__BB1_85;
	sub.s32 	%r80, %r1, %r2;
	setp.gt.u32 	%p29, %r80, -8;
	mul.wide.u32 	%rd76, %r79, 4;
	add.s64 	%rd77, %rd3, %rd76;
	ld.global.u32 	%r26, [%rd77];
	mov.f32 	%f152, 0f00000000;
	mov.u32 	%r122, %r1;
	@%p29 bra 	$L__BB1_63;
	mov.f32 	%f152, 0f00000000;
	mov.u64 	%rd114, %rd11;
	mov.u64 	%rd115, %rd10;
	mov.u32 	%r120, %r18;
	mov.u32 	%r122, %r1;
$L__BB1_46:
	.pragma "nounroll";
	ld.global.u32 	%r81, [%rd115+-16];
	mul.wide.u32 	%rd78, %r81, 12;
	add.s64 	%rd79, %rd4, %rd78;
	ld.global.u32 	%r82, [%rd79];
	setp.ne.s32 	%p30, %r82, %r79;
	@%p30 bra 	$L__BB1_48;
	ld.global.f32 	%f107, [%rd114+-16];
	add.f32 	%f152, %f152, %f107;
$L__BB1_48:
	ld.global.u32 	%r83, [%rd115+-12];
	mul.wide.u32 	%rd80, %r83, 12;
	add.s64 	%rd81, %rd4, %rd80;
	ld.global.u32 	%r84, [%rd81];
	setp.ne.s32 	%p31, %r84, %r79;
	@%p31 bra 	$L__BB1_50;
	ld.global.f32 	%f108, [%rd114+-12];
	add.f32 	%f152, %f152, %f108;
$L__BB1_50:
	ld.global.u32 	%r85, [%rd115+-8];
	mul.wide.u32 	%rd82, %r85, 12;
	add.s64 	%rd83, %rd4, %rd82;
	ld.global.u32 	%r86, [%rd83];
	setp.ne.s32 	%p32, %r86, %r79;
	@%p32 bra 	$L__BB1_52;
	ld.global.f32 	%f109, [%rd114+-8];
	add.f32 	%f152, %f152, %f109;
$L__BB1_52:
	ld.global.u32 	%r87, [%rd115+-4];
	mul.wide.u32 	%rd84, %r87, 12;
	add.s64 	%rd85, %rd4, %rd84;
	ld.global.u32 	%r88, [%rd85];
	setp.ne.s32 	%p33, %r88, %r79;
	@%p33 bra 	$L__BB1_54;
	ld.global.f32 	%f110, [%rd114+-4];
	add.f32 	%f152, %f152, %f110;
$L__BB1_54:
	ld.global.u32 	%r89, [%rd115];
	mul.wide.u32 	%rd86, %r89, 12;
	add.s64 	%rd87, %rd4, %rd86;
	ld.global.u32 	%r90, [%rd87];
	setp.ne.s32 	%p34, %r90, %r79;
	@%p34 bra 	$L__BB1_56;
	ld.global.f32 	%f111, [%rd114];
	add.f32 	%f152, %f152, %f111;
$L__BB1_56:
	ld.global.u32 	%r91, [%rd115+4];
	mul.wide.u32 	%rd88, %r91, 12;
	add.s64 	%rd89, %rd4, %rd88;
	ld.global.u32 	%r92, [%rd89];
	setp.ne.s32 	%p35, %r92, %r79;
	@%p35 bra 	$L__BB1_58;
	ld.global.f32 	%f112, [%rd114+4];
	add.f32 	%f152, %f152, %f112;
$L__BB1_58:
	ld.global.u32 	%r93, [%rd115+8];
	mul.wide.u32 	%rd90, %r93, 12;
	add.s64 	%rd91, %rd4, %rd90;
	ld.global.u32 	%r94, [%rd91];
	setp.ne.s32 	%p36, %r94, %r79;
	@%p36 bra 	$L__BB1_60;
	ld.global.f32 	%f113, [%rd114+8];
	add.f32 	%f152, %f152, %f113;
$L__BB1_60:
	ld.global.u32 	%r95, [%rd115+12];
	mul.wide.u32 	%rd92, %r95, 12;
	add.s64 	%rd93, %rd4, %rd92;
	ld.global.u32 	%r96, [%rd93];
	setp.ne.s32 	%p37, %r96, %r79;
	@%p37 bra 	$L__BB1_62;
	ld.global.f32 	%f114, [%rd114+12];
	add.f32 	%f152, %f152, %f114;
$L__BB1_62:
	add.s32 	%r122, %r122, 8;
	add.s32 	%r120, %r120, 8;
	add.s64 	%rd115, %rd115, 32;
	add.s64 	%rd114, %rd114, 32;
	setp.ne.s32 	%p38, %r120, 0;
	@%p38 bra 	$L__BB1_46;
$L__BB1_63:
	setp.eq.s32 	%p39, %r15, 0;
	@%p39 bra 	$L__BB1_84;
	add.s32 	%r97, %r15, -1;
	setp.lt.u32 	%p40, %r97, 3;
	@%p40 bra 	$L__BB1_74;
	mul.wide.u32 	%rd94, %r122, 4;
	add.s64 	%rd18, %rd2, %rd94;
	ld.global.u32 	%r98, [%rd18];
	mul.wide.u32 	%rd95, %r98, 12;
	add.s64 	%rd96, %rd4, %rd95;
	ld.global.u32 	%r99, [%rd96];
	setp.ne.s32 	%p41, %r99, %r79;
	add.s64 	%rd19, %rd1, %rd94;
	@%p41 bra 	$L__BB1_67;
	ld.global.f32 	%f116, [%rd19];
	add.f32 	%f152, %f152, %f116;
$L__BB1_67:
	ld.global.u32 	%r100, [%rd18+4];
	mul.wide.u32 	%rd97, %r100, 12;
	add.s64 	%rd98, %rd4, %rd97;
	ld.global.u32 	%r101, [%rd98];
	setp.ne.s32 	%p42, %r101, %r79;
	@%p42 bra 	$L__BB1_69;
	ld.global.f32 	%f117, [%rd19+4];
	add.f32 	%f152, %f152, %f117;
$L__BB1_69:
	ld.global.u32 	%r102, [%rd18+8];
	mul.wide.u32 	%rd99, %r102, 12;
	add.s64 	%rd100, %rd4, %rd99;
	ld.global.u32 	%r103, [%rd100];
	setp.ne.s32 	%p43, %r103, %r79;
	@%p43 bra 	$L__BB1_71;
	ld.global.f32 	%f118, [%rd19+8];
	add.f32 	%f152, %f152, %f118;
$L__BB1_71:
	ld.global.u32 	%r104, [%rd18+12];
	mul.wide.u32 	%rd101, %r104, 12;
	add.s64 	%rd102, %rd4, %rd101;
	ld.global.u32 	%r105, [%rd102];
	setp.ne.s32 	%p44, %r105, %r79;
	@%p44 bra 	$L__BB1_73;
	ld.global.f32 	%f119, [%rd19+12];
	add.f32 	%f152, %f152, %f119;
$L__BB1_73:
	add.s32 	%r122, %r122, 4;
$L__BB1_74:
	setp.eq.s32 	%p45, %r16, 0;
	@%p45 bra 	$L__BB1_84;
	setp.eq.s32 	%p46, %r16, 1;
	@%p46 bra 	$L__BB1_81;
	mul.wide.u32 	%rd103, %r122, 4;
	add.s64 	%rd20, %rd2, %rd103;
	ld.global.u32 	%r106, [%rd20];
	mul.wide.u32 	%rd104, %r106, 12;
	add.s64 	%rd105, %rd4, %rd104;
	ld.global.u32 	%r107, [%rd105];
	setp.ne.s32 	%p47, %r107, %r79;
	add.s64 	%rd21, %rd1, %rd103;
	@%p47 bra 	$L__BB1_78;
	ld.global.f32 	%f121, [%rd21];
	add.f32 	%f152, %f152, %f121;
$L__BB1_78:
	ld.global.u32 	%r108, [%rd20+4];
	mul.wide.u32 	%rd106, %r108, 12;
	add.s64 	%rd107, %rd4, %rd106;
	ld.global.u32 	%r109, [%rd107];
	setp.ne.s32 	%p48, %r109, %r79;
	@%p48 bra 	$L__BB1_80;
	ld.global.f32 	%f122, [%rd21+4];
	add.f32 	%f152, %f152, %f122;
$L__BB1_80:
	add.s32 	%r122, %r122, 2;
$L__BB1_81:
	setp.eq.s32 	%p49, %r17, 0;
	@%p49 bra 	$L__BB1_84;
	mul.wide.u32 	%rd108, %r122, 4;
	add.s64 	%rd109, %rd2, %rd108;
	ld.global.u32 	%r110, [%rd109];
	mul.wide.u32 	%rd110, %r110, 12;
	add.s64 	%rd111, %rd4, %rd110;
	ld.global.u32 	%r111, [%rd111];
	setp.ne.s32 	%p50, %r111, %r79;
	@%p50 bra 	$L__BB1_84;
	mul.wide.u32 	%rd112, %r122, 4;
	add.s64 	%rd113, %rd1, %rd112;
	ld.global.f32 	%f123, [%rd113];
	add.f32 	%f152, %f152, %f123;
$L__BB1_84:
	mul.lo.s32 	%r112, %r26, %r5;
	cvt.rn.f32.s32 	%f124, %r112;
	mul.f32 	%f125, %f79, %f124;
	sub.f32 	%f126, %f152, %f125;
	sub.f32 	%f127, %f126, %f21;
	setp.gt.f32 	%p51, %f127, %f173;
	selp.b32 	%r125, %r79, %r125, %p51;
	selp.f32 	%f173, %f127, %f173, %p51;
$L__BB1_85:
	add.s32 	%r118, %r118, 1;
	setp.ne.s32 	%p52, %r118, %r2;
	@%p52 bra 	$L__BB1_43;
$L__BB1_86:
	setp.eq.s32 	%p53, %r125, %r3;
	@%p53 bra 	$L__BB1_88;
	st.global.u32 	[%rd5+4], %r125;
$L__BB1_88:
	ret;

}
	// .globl	_Z22move_nodes_fast_kernelPjS_PfP9node_dataP9comm_dataiiifPbS_
.visible .entry _Z22move_nodes_fast_kernelPjS_PfP9node_dataP9comm_dataiiifPbS_(
	.param .u64 .ptr .align 1 _Z22move_nodes_fast_kernelPjS_PfP9node_dataP9comm_dataiiifPbS__param_0,
	.param .u64 .ptr .align 1 _Z22move_nodes_fast_kernelPjS_PfP9node_dataP9comm_dataiiifPbS__param_1,
	.param .u64 .ptr .align 1 _Z22move_nodes_fast_kernelPjS_PfP9node_dataP9comm_dataiiifPbS__param_2,
	.param .u64 .ptr .align 1 _Z22move_nodes_fast_kernelPjS_PfP9node_dataP9comm_dataiiifPbS__param_3,
	.param .u64 .ptr .align 1 _Z22move_nodes_fast_kernelPjS_PfP9node_dataP9comm_dataiiifPbS__param_4,
	.param .u32 _Z22move_nodes_fast_kernelPjS_PfP9node_dataP9comm_dataiiifPbS__param_5,
	.param .u32 _Z22move_nodes_fast_kernelPjS_PfP9node_dataP9comm_dataiiifPbS__param_6,
	.param .u32 _Z22move_nodes_fast_kernelPjS_PfP9node_dataP9comm_dataiiifPbS__param_7,
	.param .f32 _Z22move_nodes_fast_kernelPjS_PfP9node_dataP9comm_dataiiifPbS__param_8,
	.param .u64 .ptr .align 1 _Z22move_nodes_fast_kernelPjS_PfP9node_dataP9comm_dataiiifPbS__param_9,
	.param .u64 .ptr .align 1 _Z22move_nodes_fast_kernelPjS_PfP9node_dataP9comm_dataiiifPbS__param_10
)
{
	.reg .pred 	%p<56>;
	.reg .b16 	%rs<4>;
	.reg .b32 	%r<134>;
	.reg .b32 	%f<176>;
	.reg .b64 	%rd<124>;

	ld.param.u64 	%rd22, [_Z22move_nodes_fast_kernelPjS_PfP9node_dataP9comm_dataiiifPbS__param_0];
	ld.param.u64 	%rd23, [_Z22move_nodes_fast_kernelPjS_PfP9node_dataP9comm_dataiiifPbS__param_1];
	ld.param.u64 	%rd24, [_Z22move_nodes_fast_kernelPjS_PfP9node_dataP9comm_dataiiifPbS__param_2];
	ld.param.u64 	%rd25, [_Z22move_nodes_fast_kernelPjS_PfP9node_dataP9comm_dataiiifPbS__param_3];
	ld.param.u64 	%rd26, [_Z22move_nodes_fast_kernelPjS_PfP9node_dataP9comm_dataiiifPbS__param_4];
	ld.param.u64 	%rd27, [_Z22move_nodes_fast_kernelPjS_PfP9node_dataP9comm_dataiiifPbS__param_9];
	cvta.to.global.u64 	%rd1, %rd24;
	cvta.to.global.u64 	%rd2, %rd23;
	cvta.to.global.u64 	%rd3, %rd27;
	cvta.to.global.u64 	%rd4, %rd26;
	cvta.to.global.u64 	%rd5, %rd25;
	cvta.to.global.u64 	%rd28, %rd22;
	mov.u32 	%r36, %tid.x;
	mul.wide.u32 	%rd29, %r36, 4;
	add.s64 	%rd30, %rd28, %rd29;
	ld.global.u32 	%r1, [%rd30];
	ld.global.u32 	%r2, [%rd30+4];
	sub.s32 	%r37, %r2, %r1;
	and.b32  	%r3, %r37, 7;
	and.b32  	%r4, %r37, 3;
	and.b32  	%r5, %r37, -8;
$L__BB2_1:
	setp.le.u32 	%p1, %r2, %r1;
	mov.u32 	%r38, %tid.x;
	mul.wide.u32 	%rd31, %r38, 12;
	add.s64 	%rd32, %rd5, %rd31;
	ld.global.u32 	%r6, [%rd32];
	mul.wide.u32 	%rd33, %r6, 4;
	add.s64 	%rd34, %rd4, %rd33;
	ld.global.u32 	%r7, [%rd34];
	ld.global.u32 	%r8, [%rd32+8];
	mov.f32 	%f144, 0f00000000;
	@%p1 bra 	$L__BB2_42;
	not.b32 	%r39, %r1;
	add.s32 	%r40, %r2, %r39;
	setp.lt.u32 	%p2, %r40, 7;
	mov.f32 	%f144, 0f00000000;
	mov.u32 	%r124, %r1;
	@%p2 bra 	$L__BB2_21;
	mul.wide.u32 	%rd35, %r1, 4;
	add.s64 	%rd36, %rd35, 16;
	add.s64 	%rd123, %rd2, %rd36;
	add.s64 	%rd122, %rd1, %rd36;
	sub.s32 	%r41, %r2, %r1;
	and.b32  	%r42, %r41, -8;
	neg.s32 	%r123, %r42;
	mov.f32 	%f144, 0f00000000;
	mov.u32 	%r124, %r1;
$L__BB2_4:
	.pragma "nounroll";
	ld.global.u32 	%r43, [%rd123+-16];
	mul.wide.u32 	%rd37, %r43, 12;
	add.s64 	%rd38, %rd5, %rd37;
	ld.global.u32 	%r44, [%rd38];
	setp.ne.s32 	%p3, %r44, %r6;
	@%p3 bra 	$L__BB2_6;
	ld.global.f32 	%f84, [%rd122+-16];
	add.f32 	%f144, %f144, %f84;
$L__BB2_6:
	ld.global.u32 	%r45, [%rd123+-12];
	mul.wide.u32 	%rd39, %r45, 12;
	add.s64 	%rd40, %rd5, %rd39;
	ld.global.u32 	%r46, [%rd40];
	setp.ne.s32 	%p4, %r46, %r6;
	@%p4 bra 	$L__BB2_8;
	ld.global.f32 	%f85, [%rd122+-12];
	add.f32 	%f144, %f144, %f85;
$L__BB2_8:
	ld.global.u32 	%r47, [%rd123+-8];
	mul.wide.u32 	%rd41, %r47, 12;
	add.s64 	%rd42, %rd5, %rd41;
	ld.global.u32 	%r48, [%rd42];
	setp.ne.s32 	%p5, %r48, %r6;
	@%p5 bra 	$L__BB2_10;
	ld.global.f32 	%f86, [%rd122+-8];
	add.f32 	%f144, %f144, %f86;
$L__BB2_10:
	ld.global.u32 	%r49, [%rd123+-4];
	mul.wide.u32 	%rd43, %r49, 12;
	add.s64 	%rd44, %rd5, %rd43;
	ld.global.u32 	%r50, [%rd44];
	setp.ne.s32 	%p6, %r50, %r6;
	@%p6 bra 	$L__BB2_12;
	ld.global.f32 	%f87, [%rd122+-4];
	add.f32 	%f144, %f144, %f87;
$L__BB2_12:
	ld.global.u32 	%r51, [%rd123];
	mul.wide.u32 	%rd45, %r51, 12;
	add.s64 	%rd46, %rd5, %rd45;
	ld.global.u32 	%r52, [%rd46];
	setp.ne.s32 	%p7, %r52, %r6;
	@%p7 bra 	$L__BB2_14;
	ld.global.f32 	%f88, [%rd122];
	add.f32 	%f144, %f144, %f88;
$L__BB2_14:
	ld.global.u32 	%r53, [%rd123+4];
	mul.wide.u32 	%rd47, %r53, 12;
	add.s64 	%rd48, %rd5, %rd47;
	ld.global.u32 	%r54, [%rd48];
	setp.ne.s32 	%p8, %r54, %r6;
	@%p8 bra 	$L__BB2_16;
	ld.global.f32 	%f89, [%rd122+4];
	add.f32 	%f144, %f144, %f89;
$L__BB2_16:
	ld.global.u32 	%r55, [%rd123+8];
	mul.wide.u32 	%rd49, %r55, 12;
	add.s64 	%rd50, %rd5, %rd49;
	ld.global.u32 	%r56, [%rd50];
	setp.ne.s32 	%p9, %r56, %r6;
	@%p9 bra 	$L__BB2_18;
	ld.global.f32 	%f90, [%rd122+8];
	add.f32 	%f144, %f144, %f90;
$L__BB2_18:
	ld.global.u32 	%r57, [%rd123+12];
	mul.wide.u32 	%rd51, %r57, 12;
	add.s64 	%rd52, %rd5, %rd51;
	ld.global.u32 	%r58, [%rd52];
	setp.ne.s32 	%p10, %r58, %r6;
	@%p10 bra 	$L__BB2_20;
	ld.global.f32 	%f91, [%rd122+12];
	add.f32 	%f144, %f144, %f91;
$L__BB2_20:
	add.s32 	%r124, %r124, 8;
	add.s32 	%r123, %r123, 8;
	add.s64 	%rd123, %rd123, 32;
	add.s64 	%rd122, %rd122, 32;
	setp.eq.s32 	%p11, %r123, 0;
	@%p11 bra 	$L__BB2_21;
	bra.uni 	$L__BB2_4;
$L__BB2_21:
	setp.eq.s32 	%p12, %r3, 0;
	@%p12 bra 	$L__BB2_42;
	add.s32 	%r59, %r3, -1;
	setp.lt.u32 	%p13, %r59, 3;
	@%p13 bra 	$L__BB2_32;
	mul.wide.u32 	%rd53, %r124, 4;
	add.s64 	%rd8, %rd2, %rd53;
	ld.global.u32 	%r60, [%rd8];
	mul.wide.u32 	%rd54, %r60, 12;
	add.s64 	%rd55, %rd5, %rd54;
	ld.global.u32 	%r61, [%rd55];
	setp.ne.s32 	%p14, %r61, %r6;
	add.s64 	%rd9, %rd1, %rd53;
	@%p14 bra 	$L__BB2_25;
	ld.global.f32 	%f93, [%rd9];
	add.f32 	%f144, %f144, %f93;
$L__BB2_25:
	ld.global.u32 	%r62, [%rd8+4];
	mul.wide.u32 	%rd56, %r62, 12;
	add.s64 	%rd57, %rd5, %rd56;
	ld.global.u32 	%r63, [%rd57];
	setp.ne.s32 	%p15, %r63, %r6;
	@%p15 bra 	$L__BB2_27;
	ld.global.f32 	%f94, [%rd9+4];
	add.f32 	%f144, %f144, %f94;
$L__BB2_27:
	ld.global.u32 	%r64, [%rd8+8];
	mul.wide.u32 	%rd58, %r64, 12;
	add.s64 	%rd59, %rd5, %rd58;
	ld.global.u32 	%r65, [%rd59];
	setp.ne.s32 	%p16, %r65, %r6;
	@%p16 bra 	$L__BB2_29;
	ld.global.f32 	%f95, [%rd9+8];
	add.f32 	%f144, %f144, %f95;
$L__BB2_29:
	ld.global.u32 	%r66, [%rd8+12];
	mul.wide.u32 	%rd60, %r66, 12;
	add.s64 	%rd61, %rd5, %rd60;
	ld.global.u32 	%r67, [%rd61];
	setp.ne.s32 	%p17, %r67, %r6;
	@%p17 bra 	$L__BB2_31;
	ld.global.f32 	%f96, [%rd9+12];
	add.f32 	%f144, %f144, %f96;
$L__BB2_31:
	add.s32 	%r124, %r124, 4;
$L__BB2_32:
	setp.eq.s32 	%p18, %r4, 0;
	@%p18 bra 	$L__BB2_42;
	setp.eq.s32 	%p19, %r4, 1;
	@%p19 bra 	$L__BB2_39;
	mul.wide.u32 	%rd62, %r124, 4;
	add.s64 	%rd10, %rd2, %rd62;
	ld.global.u32 	%r68, [%rd10];
	mul.wide.u32 	%rd63, %r68, 12;
	add.s64 	%rd64, %rd5, %rd63;
	ld.global.u32 	%r69, [%rd64];
	setp.ne.s32 	%p20, %r69, %r6;
	add.s64 	%rd11, %rd1, %rd62;
	@%p20 bra 	$L__BB2_36;
	ld.global.f32 	%f98, [%rd11];
	add.f32 	%f144, %f144, %f98;
$L__BB2_36:
	ld.global.u32 	%r70, [%rd10+4];
	mul.wide.u32 	%rd65, %r70, 12;
	add.s64 	%rd66, %rd5, %rd65;
	ld.global.u32 	%r71, [%rd66];
	setp.ne.s32 	%p21, %r71, %r6;
	@%p21 bra 	$L__BB2_38;
	ld.global.f32 	%f99, [%rd11+4];
	add.f32 	%f144, %f144, %f99;
$L__BB2_38:
	add.s32 	%r124, %r124, 2;
$L__BB2_39:
	sub.s32 	%r72, %r2, %r1;
	and.b32  	%r73, %r72, 1;
	setp.eq.b32 	%p22, %r73, 1;
	not.pred 	%p23, %p22;
	@%p23 bra 	$L__BB2_42;
	mul.wide.u32 	%rd67, %r124, 4;
	add.s64 	%rd68, %rd2, %rd67;
	ld.global.u32 	%r74, [%rd68];
	mul.wide.u32 	%rd69, %r74, 12;
	add.s64 	%rd70, %rd5, %rd69;
	ld.global.u32 	%r75, [%rd70];
	setp.ne.s32 	%p24, %r75, %r6;
	@%p24 bra 	$L__BB2_42;
	add.s64 	%rd72, %rd1, %rd67;
	ld.global.f32 	%f100, [%rd72];
	add.f32 	%f144, %f144, %f100;
$L__BB2_42:
	setp.le.u32 	%p25, %r2, %r1;
	mov.u32 	%r132, %r6;
	@%p25 bra 	$L__BB2_87;
	ld.param.f32 	%f128, [_Z22move_nodes_fast_kernelPjS_PfP9node_dataP9comm_dataiiifPbS__param_8];
	sub.s32 	%r76, %r7, %r8;
	mul.lo.s32 	%r77, %r76, %r8;
	cvt.rn.f32.s32 	%f102, %r77;
	mul.f32 	%f103, %f128, %f102;
	sub.f32 	%f21, %f144, %f103;
	mov.f32 	%f175, 0f00000000;
	mov.u32 	%r125, %r1;
	mov.u32 	%r132, %r6;
$L__BB2_44:
	mul.wide.u32 	%rd73, %r125, 4;
	add.s64 	%rd74, %rd2, %rd73;
	ld.global.u32 	%r78, [%rd74];
	mul.wide.u32 	%rd75, %r78, 12;
	add.s64 	%rd76, %rd5, %rd75;
	ld.global.u32 	%r79, [%rd76];
	setp.eq.s32 	%p26, %r79, %r6;
	setp.eq.s32 	%p27, %r79, %r132;
	or.pred  	%p28, %p26, %p27;
	@%p28 bra 	$L__BB2_86;
	not.b32 	%r80, %r1;
	add.s32 	%r81, %r2, %r80;
	setp.lt.u32 	%p29, %r81, 7;
	mul.wide.u32 	%rd77, %r79, 4;
	add.s64 	%rd78, %rd4, %rd77;
	ld.global.u32 	%r22, [%rd78];
	mov.f32 	%f154, 0f00000000;
	mov.u32 	%r129, %r1;
	@%p29 bra 	$L__BB2_64;
	mov.b32 	%r128, 0;
	mov.f32 	%f154, 0f00000000;
	mov.u32 	%r129, %r1;
$L__BB2_47:
	.pragma "nounroll";
	mul.wide.u32 	%rd79, %r129, 4;
	add.s64 	%rd16, %rd2, %rd79;
	ld.global.u32 	%r83, [%rd16];
	mul.wide.u32 	%rd80, %r83, 12;
	add.s64 	%rd81, %rd5, %rd80;
	ld.global.u32 	%r84, [%rd81];
	setp.ne.s32 	%p30, %r84, %r79;
	add.s64 	%rd17, %rd1, %rd79;
	@%p30 bra 	$L__BB2_49;
	ld.global.f32 	%f107, [%rd17];
	add.f32 	%f154, %f154, %f107;
$L__BB2_49:
	ld.global.u32 	%r85, [%rd16+4];
	mul.wide.u32 	%rd82, %r85, 12;
	add.s64 	%rd83, %rd5, %rd82;
	ld.global.u32 	%r86, [%rd83];
	setp.ne.s32 	%p31, %r86, %r79;
	@%p31 bra 	$L__BB2_51;
	ld.global.f32 	%f108, [%rd17+4];
	add.f32 	%f154, %f154, %f108;
$L__BB2_51:
	ld.global.u32 	%r87, [%rd16+8];
	mul.wide.u32 	%rd84, %r87, 12;
	add.s64 	%rd85, %rd5, %rd84;
	ld.global.u32 	%r88, [%rd85];
	setp.ne.s32 	%p32, %r88, %r79;
	@%p32 bra 	$L__BB2_53;
	ld.global.f32 	%f109, [%rd17+8];
	add.f32 	%f154, %f154, %f109;
$L__BB2_53:
	ld.global.u32 	%r89, [%rd16+12];
	mul.wide.u32 	%rd86, %r89, 12;
	add.s64 	%rd87, %rd5, %rd86;
	ld.global.u32 	%r90, [%rd87];
	setp.ne.s32 	%p33, %r90, %r79;
	@%p33 bra 	$L__BB2_55;
	ld.global.f32 	%f110, [%rd17+12];
	add.f32 	%f154, %f154, %f110;
$L__BB2_55:
	ld.global.u32 	%r91, [%rd16+16];
	mul.wide.u32 	%rd88, %r91, 12;
	add.s64 	%rd89, %rd5, %rd88;
	ld.global.u32 	%r92, [%rd89];
	setp.ne.s32 	%p34, %r92, %r79;
	@%p34 bra 	$L__BB2_57;
	ld.global.f32 	%f111, [%rd17+16];
	add.f32 	%f154, %f154, %f111;
$L__BB2_57:
	ld.global.u32 	%r93, [%rd16+20];
	mul.wide.u32 	%rd90, %r93, 12;
	add.s64 	%rd91, %rd5, %rd90;
	ld.global.u32 	%r94, [%rd91];
	setp.ne.s32 	%p35, %r94, %r79;
	@%p35 bra 	$L__BB2_59;
	ld.global.f32 	%f112, [%rd17+20];
	add.f32 	%f154, %f154, %f112;
$L__BB2_59:
	ld.global.u32 	%r95, [%rd16+24];
	mul.wide.u32 	%rd92, %r95, 12;
	add.s64 	%rd93, %rd5, %rd92;
	ld.global.u32 	%r96, [%rd93];
	setp.ne.s32 	%p36, %r96, %r79;
	@%p36 bra 	$L__BB2_61;
	ld.global.f32 	%f113, [%rd17+24];
	add.f32 	%f154, %f154, %f113;
$L__BB2_61:
	ld.global.u32 	%r97, [%rd16+28];
	mul.wide.u32 	%rd94, %r97, 12;
	add.s64 	%rd95, %rd5, %rd94;
	ld.global.u32 	%r98, [%rd95];
	setp.ne.s32 	%p37, %r98, %r79;
	@%p37 bra 	$L__BB2_63;
	ld.global.f32 	%f114, [%rd17+28];
	add.f32 	%f154, %f154, %f114;
$L__BB2_63:
	add.s32 	%r129, %r129, 8;
	add.s32 	%r128, %r128, 8;
	setp.ne.s32 	%p38, %r128, %r5;
	@%p38 bra 	$L__BB2_47;
$L__BB2_64:
	setp.eq.s32 	%p39, %r3, 0;
	@%p39 bra 	$L__BB2_85;
	add.s32 	%r99, %r3, -1;
	setp.lt.u32 	%p40, %r99, 3;
	@%p40 bra 	$L__BB2_75;
	mul.wide.u32 	%rd96, %r129, 4;
	add.s64 	%rd18, %rd2, %rd96;
	ld.global.u32 	%r100, [%rd18];
	mul.wide.u32 	%rd97, %r100, 12;
	add.s64 	%rd98, %rd5, %rd97;
	ld.global.u32 	%r101, [%rd98];
	setp.ne.s32 	%p41, %r101, %r79;
	add.s64 	%rd19, %rd1, %rd96;
	@%p41 bra 	$L__BB2_68;
	ld.global.f32 	%f116, [%rd19];
	add.f32 	%f154, %f154, %f116;
$L__BB2_68:
	ld.global.u32 	%r102, [%rd18+4];
	mul.wide.u32 	%rd99, %r102, 12;
	add.s64 	%rd100, %rd5, %rd99;
	ld.global.u32 	%r103, [%rd100];
	setp.ne.s32 	%p42, %r103, %r79;
	@%p42 bra 	$L__BB2_70;
	ld.global.f32 	%f117, [%rd19+4];
	add.f32 	%f154, %f154, %f117;
$L__BB2_70:
	ld.global.u32 	%r104, [%rd18+8];
	mul.wide.u32 	%rd101, %r104, 12;
	add.s64 	%rd102, %rd5, %rd101;
	ld.global.u32 	%r105, [%rd102];
	setp.ne.s32 	%p43, %r105, %r79;
	@%p43 bra 	$L__BB2_72;
	ld.global.f32 	%f118, [%rd19+8];
	add.f32 	%f154, %f154, %f118;
$L__BB2_72:
	ld.global.u32 	%r106, [%rd18+12];
	mul.wide.u32 	%rd103, %r106, 12;
	add.s64 	%rd104, %rd5, %rd103;
	ld.global.u32 	%r107, [%rd104];
	setp.ne.s32 	%p44, %r107, %r79;
	@%p44 bra 	$L__BB2_74;
	ld.global.f32 	%f119, [%rd19+12];
	add.f32 	%f154, %f154, %f119;
$L__BB2_74:
	add.s32 	%r129, %r129, 4;
$L__BB2_75:
	setp.eq.s32 	%p45, %r4, 0;
	@%p45 bra 	$L__BB2_85;
	setp.eq.s32 	%p46, %r4, 1;
	@%p46 bra 	$L__BB2_82;
	mul.wide.u32 	%rd105, %r129, 4;
	add.s64 	%rd20, %rd2, %rd105;
	ld.global.u32 	%r108, [%rd20];
	mul.wide.u32 	%rd106, %r108, 12;
	add.s64 	%rd107, %rd5, %rd106;
	ld.global.u32 	%r109, [%rd107];
	setp.ne.s32 	%p47, %r109, %r79;
	add.s64 	%rd21, %rd1, %rd105;
	@%p47 bra 	$L__BB2_79;
	ld.global.f32 	%f121, [%rd21];
	add.f32 	%f154, %f154, %f121;
$L__BB2_79:
	ld.global.u32 	%r110, [%rd20+4];
	mul.wide.u32 	%rd108, %r110, 12;
	add.s64 	%rd109, %rd5, %rd108;
	ld.global.u32 	%r111, [%rd109];
	setp.ne.s32 	%p48, %r111, %r79;
	@%p48 bra 	$L__BB2_81;
	ld.global.f32 	%f122, [%rd21+4];
	add.f32 	%f154, %f154, %f122;
$L__BB2_81:
	add.s32 	%r129, %r129, 2;
$L__BB2_82:
	sub.s32 	%r112, %r2, %r1;
	and.b32  	%r113, %r112, 1;
	setp.eq.b32 	%p49, %r113, 1;
	not.pred 	%p50, %p49;
	@%p50 bra 	$L__BB2_85;
	mul.wide.u32 	%rd110, %r129, 4;
	add.s64 	%rd111, %rd2, %rd110;
	ld.global.u32 	%r114, [%rd111];
	mul.wide.u32 	%rd112, %r114, 12;
	add.s64 	%rd113, %rd5, %rd112;
	ld.global.u32 	%r115, [%rd113];
	setp.ne.s32 	%p51, %r115, %r79;
	@%p51 bra 	$L__BB2_85;
	add.s64 	%rd115, %rd1, %rd110;
	ld.global.f32 	%f123, [%rd115];
	add.f32 	%f154, %f154, %f123;
$L__BB2_85:
	ld.param.f32 	%f129, [_Z22move_nodes_fast_kernelPjS_PfP9node_dataP9comm_dataiiifPbS__param_8];
	mul.lo.s32 	%r116, %r22, %r8;
	cvt.rn.f32.s32 	%f124, %r116;
	mul.f32 	%f125, %f129, %f124;
	sub.f32 	%f126, %f154, %f125;
	sub.f32 	%f127, %f126, %f21;
	setp.gt.f32 	%p52, %f127, %f175;
	selp.b32 	%r132, %r79, %r132, %p52;
	selp.f32 	%f175, %f127, %f175, %p52;
$L__BB2_86:
	add.s32 	%r125, %r125, 1;
	setp.ne.s32 	%p53, %r125, %r2;
	@%p53 bra 	$L__BB2_44;
$L__BB2_87:
	setp.eq.s32 	%p54, %r132, %r6;
	@%p54 bra 	$L__BB2_89;
	mov.u32 	%r117, %tid.x;
	mul.wide.u32 	%rd116, %r117, 12;
	add.s64 	%rd117, %rd5, %rd116;
	st.global.u32 	[%rd117], %r132;
	mul.wide.u32 	%rd118, %r132, 4;
	add.s64 	%rd119, %rd4, %rd118;
	atom.global.add.u32 	%r118, [%rd119], 1;
	mul.wide.u32 	%rd120, %r6, 4;
	add.s64 	%rd121, %rd4, %rd120;
	atom.global.add.u32 	%r119, [%rd121], -1;
	mov.b16 	%rs1, 1;
	st.global.u8 	[%rd3], %rs1;
$L__BB2_89:
	bar.sync 	0;
	ld.global.u8 	%rs2, [%rd3];
	setp.eq.s16 	%p55, %rs2, 0;
	@%p55 bra 	$L__BB2_91;
	bar.sync 	0;
	mov.b16 	%rs3, 0;
	st.global.u8 	[%rd3], %rs3;
	bra.uni 	$L__BB2_1;
$L__BB2_91:
	ret;

}
	// .globl	_Z23create_partition_kernelP9node_dataP9comm_dataP14part_scan_dataPjii
.visible .entry _Z23create_partition_kernelP9node_dataP9comm_dataP14part_scan_dataPjii(
	.param .u64 .ptr .align 1 _Z23create_partition_kernelP9node_dataP9comm_dataP14part_scan_dataPjii_param_0,
	.param .u64 .ptr .align 1 _Z23create_partition_kernelP9node_dataP9comm_dataP14part_scan_dataPjii_param_1,
	.param .u64 .ptr .align 1 _Z23create_partition_kernelP9node_dataP9comm_dataP14part_scan_dataPjii_param_2,
	.param .u64 .ptr .align 1 _Z23create_partition_kernelP9node_dataP9comm_dataP14part_scan_dataPjii_param_3,
	.param .u32 _Z23create_partition_kernelP9node_dataP9comm_dataP14part_scan_dataPjii_param_4,
	.param .u32 _Z23create_partition_kernelP9node_dataP9comm_dataP14part_scan_dataPjii_param_5
)
{
	.reg .b32 	%r<6>;
	.reg .b64 	%rd<13>;

	ld.param.u64 	%rd1, [_Z23create_partition_kernelP9node_dataP9comm_dataP14part_scan_dataPjii_param_0];
	ld.param.u64 	%rd2, [_Z23create_partition_kernelP9node_dataP9comm_dataP14part_scan_dataPjii_param_2];
	ld.param.u64 	%rd3, [_Z23create_partition_kernelP9node_dataP9comm_dataP14part_scan_dataPjii_param_3];
	cvta.to.global.u64 	%rd4, %rd3;
	cvta.to.global.u64 	%rd5, %rd2;
	cvta.to.global.u64 	%rd6, %rd1;
	mov.u32 	%r1, %tid.x;
	mul.wide.u32 	%rd7, %r1, 12;
	add.s64 	%rd8, %rd6, %rd7;
	ld.global.u32 	%r2, [%rd8];
	mul.wide.u32 	%rd9, %r2, 8;
	add.s64 	%rd10, %rd5, %rd9;
	ld.global.u32 	%r3, [%rd10];
	atom.global.add.u32 	%r4, [%rd10+4], 1;
	add.s32 	%r5, %r4, %r3;
	mul.wide.u32 	%rd11, %r5, 4;
	add.s64 	%rd12, %rd4, %rd11;
	st.global.u32 	[%rd12], %r1;
	ret;

}
	// .globl	_Z19refine_get_r_kernelPjS_PfP9node_dataiifS_S_iS_S_S_
.visible .entry _Z19refine_get_r_kernelPjS_PfP9node_dataiifS_S_iS_S_S_(
	.param .u64 .ptr .align 1 _Z19refine_get_r_kernelPjS_PfP9node_dataiifS_S_iS_S_S__param_0,
	.param .u64 .ptr .align 1 _Z19refine_get_r_kernelPjS_PfP9node_dataiifS_S_iS_S_S__param_1,
	.param .u64 .ptr .align 1 _Z19refine_get_r_kernelPjS_PfP9node_dataiifS_S_iS_S_S__param_2,
	.param .u64 .ptr .align 1 _Z19refine_get_r_kernelPjS_PfP9node_dataiifS_S_iS_S_S__param_3,
	.param .u32 _Z19refine_get_r_kernelPjS_PfP9node_dataiifS_S_iS_S_S__param_4,
	.param .u32 _Z19refine_get_r_kernelPjS_PfP9node_dataiifS_S_iS_S_S__param_5,
	.param .f32 _Z19refine_get_r_kernelPjS_PfP9node_dataiifS_S_iS_S_S__param_6,
	.param .u64 .ptr .align 1 _Z19refine_get_r_kernelPjS_PfP9node_dataiifS_S_iS_S_S__param_7,
	.param .u64 .ptr .align 1 _Z19refine_get_r_kernelPjS_PfP9node_dataiifS_S_iS_S_S__param_8,
	.param .u32 _Z19refine_get_r_kernelPjS_PfP9node_dataiifS_S_iS_S_S__param_9,
	.param .u64 .ptr .align 1 _Z19refine_get_r_kernelPjS_PfP9node_dataiifS_S_iS_S_S__param_10,
	.param .u64 .ptr .align 1 _Z19refine_get_r_kernelPjS_PfP9node_dataiifS_S_iS_S_S__param_11,
	.param .u64 .ptr .align 1 _Z19refine_get_r_kernelPjS_PfP9node_dataiifS_S_iS_S_S__param_12
)
{
	.reg .pred 	%p<33>;
	.reg .b32 	%r<187>;
	.reg .b32 	%f<53>;
	.reg .b64 	%rd<103>;

	ld.param.u64 	%rd16, [_Z19refine_get_r_kernelPjS_PfP9node_dataiifS_S_iS_S_S__param_0];
	ld.param.u64 	%rd19, [_Z19refine_get_r_kernelPjS_PfP9node_dataiifS_S_iS_S_S__param_1];
	ld.param.u64 	%rd20, [_Z19refine_get_r_kernelPjS_PfP9node_dataiifS_S_iS_S_S__param_2];
	ld.param.u64 	%rd21, [_Z19refine_get_r_kernelPjS_PfP9node_dataiifS_S_iS_S_S__param_3];
	ld.param.f32 	%f3, [_Z19refine_get_r_kernelPjS_PfP9node_dataiifS_S_iS_S_S__param_6];
	ld.param.u64 	%rd22, [_Z19refine_get_r_kernelPjS_PfP9node_dataiifS_S_iS_S_S__param_7];
	ld.param.u64 	%rd23, [_Z19refine_get_r_kernelPjS_PfP9node_dataiifS_S_iS_S_S__param_8];
	ld.param.u64 	%rd24, [_Z19refine_get_r_kernelPjS_PfP9node_dataiifS_S_iS_S_S__param_10];
	ld.param.u64 	%rd17, [_Z19refine_get_r_kernelPjS_PfP9node_dataiifS_S_iS_S_S__param_11];
	ld.param.u64 	%rd18, [_Z19refine_get_r_kernelPjS_PfP9node_dataiifS_S_iS_S_S__param_12];
	cvta.to.global.u64 	%rd1, %rd20;
	cvta.to.global.u64 	%rd2, %rd24;
	cvta.to.global.u64 	%rd3, %rd19;
	cvta.to.global.u64 	%rd4, %rd21;
	cvta.to.global.u64 	%rd5, %rd22;
	cvta.to.global.u64 	%rd25, %rd23;
	mov.u32 	%r1, %tid.x;
	mul.wide.u32 	%rd26, %r1, 4;
	add.s64 	%rd27, %rd25, %rd26;
	ld.global.u32 	%r2, [%rd27];
	ld.global.u32 	%r3, [%rd27+4];
	setp.ge.u32 	%p1, %r2, %r3;
	mov.b32 	%r155, 0;
	@%p1 bra 	$L__BB4_7;
	sub.s32 	%r4, %r3, %r2;
	and.b32  	%r5, %r4, 3;
	sub.s32 	%r86, %r2, %r3;
	setp.gt.u32 	%p2, %r86, -4;
	mov.b32 	%r155, 0;
	mov.u32 	%r150, %r2;
	@%p2 bra 	$L__BB4_4;
	and.b32  	%r6, %r4, -4;
	mov.b32 	%r155, 0;
	mov.u32 	%r150, %r2;
	mov.u32 	%r148, %r155;
$L__BB4_3:
	mul.wide.s32 	%rd28, %r150, 4;
	add.s64 	%rd29, %rd5, %rd28;
	ld.global.u32 	%r88, [%rd29];
	mul.wide.u32 	%rd30, %r88, 12;
	add.s64 	%rd31, %rd4, %rd30;
	ld.global.u32 	%r89, [%rd31+8];
	add.s32 	%r90, %r89, %r155;
	mul.wide.u32 	%rd32, %r88, 4;
	add.s64 	%rd33, %rd2, %rd32;
	st.global.u32 	[%rd33], %r1;
	ld.global.u32 	%r91, [%rd29+4];
	mul.wide.u32 	%rd34, %r91, 12;
	add.s64 	%rd35, %rd4, %rd34;
	ld.global.u32 	%r92, [%rd35+8];
	add.s32 	%r93, %r92, %r90;
	mul.wide.u32 	%rd36, %r91, 4;
	add.s64 	%rd37, %rd2, %rd36;
	st.global.u32 	[%rd37], %r1;
	ld.global.u32 	%r94, [%rd29+8];
	mul.wide.u32 	%rd38, %r94, 12;
	add.s64 	%rd39, %rd4, %rd38;
	ld.global.u32 	%r95, [%rd39+8];
	add.s32 	%r96, %r95, %r93;
	mul.wide.u32 	%rd40, %r94, 4;
	add.s64 	%rd41, %rd2, %rd40;
	st.global.u32 	[%rd41], %r1;
	ld.global.u32 	%r97, [%rd29+12];
	mul.wide.u32 	%rd42, %r97, 12;
	add.s64 	%rd43, %rd4, %rd42;
	ld.global.u32 	%r98, [%rd43+8];
	add.s32 	%r155, %r98, %r96;
	mul.wide.u32 	%rd44, %r97, 4;
	add.s64 	%rd45, %rd2, %rd44;
	st.global.u32 	[%rd45], %r1;
	add.s32 	%r150, %r150, 4;
	add.s32 	%r148, %r148, 4;
	setp.ne.s32 	%p3, %r148, %r6;
	@%p3 bra 	$L__BB4_3;
$L__BB4_4:
	setp.eq.s32 	%p4, %r5, 0;
	@%p4 bra 	$L__BB4_7;
	mov.b32 	%r154, 0;
$L__BB4_6:
	.pragma "nounroll";
	mul.wide.s32 	%rd46, %r150, 4;
	add.s64 	%rd47, %rd5, %rd46;
	ld.global.u32 	%r100, [%rd47];
	mul.wide.u32 	%rd48, %r100, 12;
	add.s64 	%rd49, %rd4, %rd48;
	ld.global.u32 	%r101, [%rd49+8];
	add.s32 	%r155, %r101, %r155;
	mul.wide.u32 	%rd50, %r100, 4;
	add.s64 	%rd51, %rd2, %rd50;
	st.global.u32 	[%rd51], %r1;
	add.s32 	%r150, %r150, 1;
	add.s32 	%r154, %r154, 1;
	setp.ne.s32 	%p5, %r154, %r5;
	@%p5 bra 	$L__BB4_6;
$L__BB4_7:
	setp.ge.u32 	%p6, %r2, %r3;
	bar.sync 	0;
	mov.b32 	%r185, 0;
	@%p6 bra 	$L__BB4_54;
	cvta.to.global.u64 	%rd6, %rd16;
	add.s64 	%rd7, %rd1, 16;
	cvta.to.global.u64 	%rd8, %rd18;
	mov.b32 	%r185, 0;
	mov.u32 	%r156, %r2;
$L__BB4_9:
	mul.wide.s32 	%rd52, %r156, 4;
	add.s64 	%rd53, %rd5, %rd52;
	ld.global.u32 	%r25, [%rd53];
	mul.wide.u32 	%rd54, %r25, 12;
	add.s64 	%rd55, %rd4, %rd54;
	ld.global.u32 	%r26, [%rd55+8];
	mul.wide.u32 	%rd56, %r25, 4;
	add.s64 	%rd57, %rd6, %rd56;
	ld.global.u32 	%r170, [%rd57];
	add.s32 	%r104, %r25, 1;
	mul.wide.u32 	%rd58, %r104, 4;
	add.s64 	%rd59, %rd6, %rd58;
	ld.global.u32 	%r28, [%rd59];
	setp.ge.u32 	%p7, %r170, %r28;
	mov.f32 	%f52, 0f00000000;
	@%p7 bra 	$L__BB4_51;
	sub.s32 	%r29, %r28, %r170;
	and.b32  	%r30, %r29, 7;
	sub.s32 	%r107, %r170, %r28;
	setp.gt.u32 	%p8, %r107, -8;
	mov.b32 	%r161, 0;
	@%p8 bra 	$L__BB4_29;
	and.b32  	%r109, %r29, -8;
	neg.s32 	%r158, %r109;
	mov.b32 	%r161, 0;
$L__BB4_12:
	.pragma "nounroll";
	mul.wide.s32 	%rd60, %r170, 4;
	add.s64 	%rd61, %rd3, %rd60;
	add.s64 	%rd9, %rd61, 16;
	add.s64 	%rd10, %rd7, %rd60;
	ld.global.u32 	%r110, [%rd61];
	mul.wide.u32 	%rd62, %r110, 4;
	add.s64 	%rd63, %rd2, %rd62;
	ld.global.u32 	%r111, [%rd63];
	setp.ne.s32 	%p9, %r111, %r1;
	@%p9 bra 	$L__BB4_14;
	ld.global.f32 	%f5, [%rd10+-16];
	cvt.rn.f32.u32 	%f6, %r161;
	add.f32 	%f7, %f5, %f6;
	cvt.rzi.u32.f32 	%r161, %f7;
$L__BB4_14:
	ld.global.u32 	%r112, [%rd9+-12];
	mul.wide.u32 	%rd64, %r112, 4;
	add.s64 	%rd65, %rd2, %rd64;
	ld.global.u32 	%r113, [%rd65];
	setp.ne.s32 	%p10, %r113, %r1;
	@%p10 bra 	$L__BB4_16;
	ld.global.f32 	%f8, [%rd10+-12];
	cvt.rn.f32.u32 	%f9, %r161;
	add.f32 	%f10, %f8, %f9;
	cvt.rzi.u32.f32 	%r161, %f10;
$L__BB4_16:
	ld.global.u32 	%r114, [%rd9+-8];
	mul.wide.u32 	%rd66, %r114, 4;
	add.s64 	%rd67, %rd2, %rd66;
	ld.global.u32 	%r115, [%rd67];
	setp.ne.s32 	%p11, %r115, %r1;
	@%p11 bra 	$L__BB4_18;
	ld.global.f32 	%f11, [%rd10+-8];
	cvt.rn.f32.u32 	%f12, %r161;
	add.f32 	%f13, %f11, %f12;
	cvt.rzi.u32.f32 	%r161, %f13;
$L__BB4_18:
	ld.global.u32 	%r116, [%rd9+-4];
	mul.wide.u32 	%rd68, %r116, 4;
	add.s64 	%rd69, %rd2, %rd68;
	ld.global.u32 	%r117, [%rd69];
	setp.ne.s32 	%p12, %r117, %r1;
	@%p12 bra 	$L__BB4_20;
	ld.global.f32 	%f14, [%rd10+-4];
	cvt.rn.f32.u32 	%f15, %r161;
	add.f32 	%f16, %f14, %f15;
	cvt.rzi.u32.f32 	%r161, %f16;
$L__BB4_20:
	ld.global.u32 	%r118, [%rd9];
	mul.wide.u32 	%rd70, %r118, 4;
	add.s64 	%rd71, %rd2, %rd70;
	ld.global.u32 	%r119, [%rd71];
	setp.ne.s32 	%p13, %r119, %r1;
	@%p13 bra 	$L__BB4_22;
	ld.global.f32 	%f17, [%rd10];
	cvt.rn.f32.u32 	%f18, %r161;
	add.f32 	%f19, %f17, %f18;
	cvt.rzi.u32.f32 	%r161, %f19;
$L__BB4_22:
	ld.global.u32 	%r120, [%rd9+4];
	mul.wide.u32 	%rd72, %r120, 4;
	add.s64 	%rd73, %rd2, %rd72;
	ld.global.u32 	%r121, [%rd73];
	setp.ne.s32 	%p14, %r121, %r1;
	@%p14 bra 	$L__BB4_24;
	ld.global.f32 	%f20, [%rd10+4];
	cvt.rn.f32.u32 	%f21, %r161;
	add.f32 	%f22, %f20, %f21;
	cvt.rzi.u32.f32 	%r161, %f22;
$L__BB4_24:
	ld.global.u32 	%r122, [%rd9+8];
	mul.wide.u32 	%rd74, %r122, 4;
	add.s64 	%rd75, %rd2, %rd74;
	ld.global.u32 	%r123, [%rd75];
	setp.ne.s32 	%p15, %r123, %r1;
	@%p15 bra 	$L__BB4_26;
	ld.global.f32 	%f23, [%rd10+8];
	cvt.rn.f32.u32 	%f24, %r161;
	add.f32 	%f25, %f23, %f24;
	cvt.rzi.u32.f32 	%r161, %f25;
$L__BB4_26:
	ld.global.u32 	%r124, [%rd9+12];
	mul.wide.u32 	%rd76, %r124, 4;
	add.s64 	%rd77, %rd2, %rd76;
	ld.global.u32 	%r125, [%rd77];
	setp.ne.s32 	%p16, %r125, %r1;
	@%p16 bra 	$L__BB4_28;
	ld.global.f32 	%f26, [%rd10+12];
	cvt.rn.f32.u32 	%f27, %r161;
	add.f32 	%f28, %f26, %f27;
	cvt.rzi.u32.f32 	%r161, %f28;
$L__BB4_28:
	add.s32 	%r170, %r170, 8;
	add.s32 	%r158, %r158, 8;
	setp.ne.s32 	%p17, %r158, 0;
	@%p17 bra 	$L__BB4_12;
$L__BB4_29:
	setp.eq.s32 	%p18, %r30, 0;
	@%p18 bra 	$L__BB4_50;
	and.b32  	%r56, %r29, 3;
	setp.lt.u32 	%p19, %r30, 4;
	@%p19 bra 	$L__BB4_40;
	mul.wide.s32 	%rd78, %r170, 4;
	add.s64 	%rd11, %rd3, %rd78;
	ld.global.u32 	%r127, [%rd11];
	add.s64 	%rd12, %rd1, %rd78;
	mul.wide.u32 	%rd79, %r127, 4;
	add.s64 	%rd80, %rd2, %rd79;
	ld.global.u32 	%r128, [%rd80];
	setp.ne.s32 	%p20, %r128, %r1;
	@%p20 bra 	$L__BB4_33;
	ld.global.f32 	%f29, [%rd12];
	cvt.rn.f32.u32 	%f30, %r161;
	add.f32 	%f31, %f29, %f30;
	cvt.rzi.u32.f32 	%r161, %f31;
$L__BB4_33:
	ld.global.u32 	%r129, [%rd11+4];
	mul.wide.u32 	%rd81, %r129, 4;
	add.s64 	%rd82, %rd2, %rd81;
	ld.global.u32 	%r130, [%rd82];
	setp.ne.s32 	%p21, %r130, %r1;
	@%p21 bra 	$L__BB4_35;
	ld.global.f32 	%f32, [%rd12+4];
	cvt.rn.f32.u32 	%f33, %r161;
	add.f32 	%f34, %f32, %f33;
	cvt.rzi.u32.f32 	%r161, %f34;
$L__BB4_35:
	ld.global.u32 	%r131, [%rd11+8];
	mul.wide.u32 	%rd83, %r131, 4;
	add.s64 	%rd84, %rd2, %rd83;
	ld.global.u32 	%r132, [%rd84];
	setp.ne.s32 	%p22, %r132, %r1;
	@%p22 bra 	$L__BB4_37;
	ld.global.f32 	%f35, [%rd12+8];
	cvt.rn.f32.u32 	%f36, %r161;
	add.f32 	%f37, %f35, %f36;
	cvt.rzi.u32.f32 	%r161, %f37;
$L__BB4_37:
	ld.global.u32 	%r133, [%rd11+12];
	mul.wide.u32 	%rd85, %r133, 4;
	add.s64 	%rd86, %rd2, %rd85;
	ld.global.u32 	%r134, [%rd86];
	setp.ne.s32 	%p23, %r134, %r1;
	@%p23 bra 	$L__BB4_39;
	ld.global.f32 	%f38, [%rd12+12];
	cvt.rn.f32.u32 	%f39, %r161;
	add.f32 	%f40, %f38, %f39;
	cvt.rzi.u32.f32 	%r161, %f40;
$L__BB4_39:
	add.s32 	%r170, %r170, 4;
$L__BB4_40:
	setp.eq.s32 	%p24, %r56, 0;
	@%p24 bra 	$L__BB4_50;
	setp.eq.s32 	%p25, %r56, 1;
	@%p25 bra 	$L__BB4_47;
	mul.wide.s32 	%rd87, %r170, 4;
	add.s64 	%rd13, %rd3, %rd87;
	ld.global.u32 	%r136, [%rd13];
	add.s64 	%rd14, %rd1, %rd87;
	mul.wide.u32 	%rd88, %r136, 4;
	add.s64 	%rd89, %rd2, %rd88;
	ld.global.u32 	%r137, [%rd89];
	setp.ne.s32 	%p26, %r137, %r1;
	@%p26 bra 	$L__BB4_44;
	ld.global.f32 	%f41, [%rd14];
	cvt.rn.f32.u32 	%f42, %r161;
	add.f32 	%f43, %f41, %f42;
	cvt.rzi.u32.f32 	%r161, %f43;
$L__BB4_44:
	ld.global.u32 	%r138, [%rd13+4];
	mul.wide.u32 	%rd90, %r138, 4;
	add.s64 	%rd91, %rd2, %rd90;
	ld.global.u32 	%r139, [%rd91];
	setp.ne.s32 	%p27, %r139, %r1;
	@%p27 bra 	$L__BB4_46;
	ld.global.f32 	%f44, [%rd14+4];
	cvt.rn.f32.u32 	%f45, %r161;
	add.f32 	%f46, %f44, %f45;
	cvt.rzi.u32.f32 	%r161, %f46;
$L__BB4_46:
	add.s32 	%r170, %r170, 2;
$L__BB4_47:
	and.b32  	%r140, %r29, 1;
	setp.eq.b32 	%p28, %r140, 1;
	not.pred 	%p29, %p28;
	@%p29 bra 	$L__BB4_50;
	cvt.s64.s32 	%rd15, %r170;
	mul.wide.s32 	%rd92, %r170, 4;
	add.s64 	%rd93, %rd3, %rd92;
	ld.global.u32 	%r141, [%rd93];
	mul.wide.u32 	%rd94, %r141, 4;
	add.s64 	%rd95, %rd2, %rd94;
	ld.global.u32 	%r142, [%rd95];
	setp.ne.s32 	%p30, %r142, %r1;
	@%p30 bra 	$L__BB4_50;
	shl.b64 	%rd96, %rd15, 2;
	add.s64 	%rd97, %rd1, %rd96;
	ld.global.f32 	%f47, [%rd97];
	cvt.rn.f32.u32 	%f48, %r161;
	add.f32 	%f49, %f47, %f48;
	cvt.rzi.u32.f32 	%r161, %f49;
$L__BB4_50:
	cvt.rn.f32.u32 	%f52, %r161;
$L__BB4_51:
	sub.s32 	%r143, %r155, %r26;
	mul.lo.s32 	%r144, %r143, %r26;
	cvt.rn.f32.u32 	%f50, %r144;
	mul.f32 	%f51, %f3, %f50;
	setp.gtu.f32 	%p31, %f51, %f52;
	@%p31 bra 	$L__BB4_53;
	add.s32 	%r145, %r185, %r2;
	mul.wide.u32 	%rd98, %r145, 4;
	add.s64 	%rd99, %rd8, %rd98;
	st.global.u32 	[%rd99], %r25;
	add.s32 	%r185, %r185, 1;
$L__BB4_53:
	add.s32 	%r156, %r156, 1;
	setp.ne.s32 	%p32, %r156, %r3;
	@%p32 bra 	$L__BB4_9;
$L__BB4_54:
	cvta.to.global.u64 	%rd100, %rd17;
	mul.wide.u32 	%rd101, %r1, 4;
	add.s64 	%rd102, %rd100, %rd101;
	st.global.u32 	[%rd102], %r185;
	ret;

}


// ===== COMPILED SASS (sm_100) =====

	.target	sm_100

	.elftype	@"ET_EXEC"


//--------------------- .note.nv.tkinfo           --------------------------
	.section	.note.nv.tkinfo,"",@"SHT_NOTE"
	.sectionflags	@"SHF_NOTE_NV_TKINFO"
	.tkinfo
        /*0018*/ 	.word	0x00000002
        /*0030*/ 	.string	""
        /*0030*/ 	.string	"ptxas"
        /*0030*/ 	.string	"Cuda compilation tools, release 13.0, V13.0.88"
        /*0030*/ 	.string	"Build cuda_13.0.r13.0/compiler.36424714_0"
        /*0030*/ 	.string	"-arch sm_100 -m 64 "



//--------------------- .note.nv.cuinfo           --------------------------
	.section	.note.nv.cuinfo,"",@"SHT_NOTE"
	.sectionflags	@"SHF_NOTE_NV_CUINFO"
        /*0018*/ 	.short	0x0002
        /*001a*/ 	.short	0x0064
        /*001c*/ 	.short	0x0082
	.zero		2


//--------------------- .nv.info                  --------------------------
	.section	.nv.info,"",@"SHT_CUDA_INFO"
	.align	4


	//----- nvinfo : EIATTR_REGCOUNT
	.align		4
        /*0000*/ 	.byte	0x04, 0x2f
        /*0002*/ 	.short	(.L_1 - .L_0)
	.align		4
.L_0:
        /*0004*/ 	.word	index@(_Z10add_kernelPfS_S_i)
        /*0008*/ 	.word	0x0000000c


	//----- nvinfo : EIATTR_FRAME_SIZE
	.align		4
.L_1:
        /*000c*/ 	.byte	0x04, 0x11
        /*000e*/ 	.short	(.L_3 - .L_2)
	.align		4
.L_2:
        /*0010*/ 	.word	index@(_Z10add_kernelPfS_S_i)
        /*0014*/ 	.word	0x00000000


	//----- nvinfo : EIATTR_REGCOUNT
	.align		4
.L_3:
        /*0018*/ 	.byte	0x04, 0x2f
        /*001a*/ 	.short	(.L_5 - .L_4)
	.align		4
.L_4:
        /*001c*/ 	.word	index@(_Z29gather_move_candidates_kernelPjS_PfP9node_dataP9comm_dataiiif)
        /*0020*/ 	.word	0x00000028


	//----- nvinfo : EIATTR_FRAME_SIZE
	.align		4
.L_5:
        /*0024*/ 	.byte	0x04, 0x11
        /*0026*/ 	.short	(.L_7 - .L_6)
	.align		4
.L_6:
        /*0028*/ 	.word	index@(_Z29gather_move_candidates_kernelPjS_PfP9node_dataP9comm_dataiiif)
        /*002c*/ 	.word	0x00000000


	//----- nvinfo : EIATTR_REGCOUNT
	.align		4
.L_7:
        /*0030*/ 	.byte	0x04, 0x2f
        /*0032*/ 	.short	(.L_9 - .L_8)
	.align		4
.L_8:
        /*0034*/ 	.word	index@(_Z22move_nodes_fast_kernelPjS_PfP9node_dataP9comm_dataiiifPbS_)
        /*0038*/ 	.word	0x00000020


	//----- nvinfo : EIATTR_FRAME_SIZE
	.align		4
.L_9:
        /*003c*/ 	.byte	0x04, 0x11
        /*003e*/ 	.short	(.L_11 - .L_10)
	.align		4
.L_10:
        /*0040*/ 	.word	index@(_Z22move_nodes_fast_kernelPjS_PfP9node_dataP9comm_dataiiifPbS_)
        /*0044*/ 	.word	0x00000000


	//----- nvinfo : EIATTR_REGCOUNT
	.align		4
.L_11:
        /*0048*/ 	.byte	0x04, 0x2f
        /*004a*/ 	.short	(.L_13 - .L_12)
	.align		4
.L_12:
        /*004c*/ 	.word	index@(_Z23create_partition_kernelP9node_dataP9comm_dataP14part_scan_dataPjii)
        /*0050*/ 	.word	0x00000010


	//----- nvinfo : EIATTR_FRAME_SIZE
	.align		4
.L_13:
        /*0054*/ 	.byte	0x04, 0x11
        /*0056*/ 	.short	(.L_15 - .L_14)
	.align		4
.L_14:
        /*0058*/ 	.word	index@(_Z23create_partition_kernelP9node_dataP9comm_dataP14part_scan_dataPjii)
        /*005c*/ 	.word	0x00000000


	//----- nvinfo : EIATTR_REGCOUNT
	.align		4
.L_15:
        /*0060*/ 	.byte	0x04, 0x2f
        /*0062*/ 	.short	(.L_17 - .L_16)
	.align		4
.L_16:
        /*0064*/ 	.word	index@(_Z19refine_get_r_kernelPjS_PfP9node_dataiifS_S_iS_S_S_)
        /*0068*/ 	.word	0x00000020


	//----- nvinfo : EIATTR_FRAME_SIZE
	.align		4
.L_17:
        /*006c*/ 	.byte	0x04, 0x11
        /*006e*/ 	.short	(.L_19 - .L_18)
	.align		4
.L_18:
        /*0070*/ 	.word	index@(_Z19refine_get_r_kernelPjS_PfP9node_dataiifS_S_iS_S_S_)
        /*0074*/ 	.word	0x00000000


	//----- nvinfo : EIATTR_MIN_STACK_SIZE
	.align		4
.L_19:
        /*0078*/ 	.byte	0x04, 0x12
        /*007a*/ 	.short	(.L_21 - .L_20)
	.align		4
.L_20:
        /*007c*/ 	.word	index@(_Z19refine_get_r_kernelPjS_PfP9node_dataiifS_S_iS_S_S_)
        /*0080*/ 	.word	0x00000000


	//----- nvinfo : EIATTR_MIN_STACK_SIZE
	.align		4
.L_21:
        /*0084*/ 	.byte	0x04, 0x12
        /*0086*/ 	.short	(.L_23 - .L_22)
	.align		4
.L_22:
        /*0088*/ 	.word	index@(_Z23create_partition_kernelP9node_dataP9comm_dataP14part_scan_dataPjii)
        /*008c*/ 	.word	0x00000000


	//----- nvinfo : EIATTR_MIN_STACK_SIZE
	.align		4
.L_23:
        /*0090*/ 	.byte	0x04, 0x12
        /*0092*/ 	.short	(.L_25 - .L_24)
	.align		4
.L_24:
        /*0094*/ 	.word	index@(_Z22move_nodes_fast_kernelPjS_PfP9node_dataP9comm_dataiiifPbS_)
        /*0098*/ 	.word	0x00000000


	//----- nvinfo : EIATTR_MIN_STACK_SIZE
	.align		4
.L_25:
        /*009c*/ 	.byte	0x04, 0x12
        /*009e*/ 	.short	(.L_27 - .L_26)
	.align		4
.L_26:
        /*00a0*/ 	.word	index@(_Z29gather_move_candidates_kernelPjS_PfP9node_dataP9comm_dataiiif)
        /*00a4*/ 	.word	0x00000000


	//----- nvinfo : EIATTR_MIN_STACK_SIZE
	.align		4
.L_27:
        /*00a8*/ 	.byte	0x04, 0x12
        /*00aa*/ 	.short	(.L_29 - .L_28)
	.align		4
.L_28:
        /*00ac*/ 	.word	index@(_Z10add_kernelPfS_S_i)
        /*00b0*/ 	.word	0x00000000
.L_29:


//--------------------- .nv.compat                --------------------------
	.section	.nv.compat,"",@"SHT_CUDA_COMPAT_INFO"
	.align	4
        /*0000*/ 	.byte	0x02, 0x09, 0x00, 0x00, 0x02, 0x02, 0x01, 0x00, 0x02, 0x05, 0x05, 0x00, 0x03, 0x07, 0x01, 0x01
        /*0010*/ 	.byte	0x02, 0x03, 0x00, 0x00, 0x02, 0x06, 0x01, 0x00, 0x04, 0x0b, 0x08, 0x00, 0x09, 0x00, 0x00, 0x00
        /*0020*/ 	.byte	0x00, 0x00, 0x00, 0x00


//--------------------- .nv.info._Z19refine_get_r_kernelPjS_PfP9node_dataiifS_S_iS_S_S_ --------------------------
	.section	.nv.info._Z19refine_get_r_kernelPjS_PfP9node_dataiifS_S_iS_S_S_,"",@"SHT_CUDA_INFO"
	.sectionflags	@""
	.align	4


	//----- nvinfo : EIATTR_CUDA_API_VERSION
	.align		4
        /*0000*/ 	.byte	0x04, 0x37
        /*0002*/ 	.short	(.L_31 - .L_30)
.L_30:
        /*0004*/ 	.word	0x00000082


	//----- nvinfo : EIATTR_KPARAM_INFO
	.align		4
.L_31:
        /*0008*/ 	.byte	0x04, 0x17
        /*000a*/ 	.short	(.L_33 - .L_32)
.L_32:
        /*000c*/ 	.word	0x00000000
        /*0010*/ 	.short	0x000c
        /*0012*/ 	.short	0x0058
        /*0014*/ 	.byte	0x00, 0xf5, 0x21, 0x00


	//----- nvinfo : EIATTR_KPARAM_INFO
	.align		4
.L_33:
        /*0018*/ 	.byte	0x04, 0x17
        /*001a*/ 	.short	(.L_35 - .L_34)
.L_34:
        /*001c*/ 	.word	0x00000000
        /*0020*/ 	.short	0x000b
        /*0022*/ 	.short	0x0050
        /*0024*/ 	.byte	0x00, 0xf5, 0x21, 0x00


	//----- nvinfo : EIATTR_KPARAM_INFO
	.align		4
.L_35:
        /*0028*/ 	.byte	0x04, 0x17
        /*002a*/ 	.short	(.L_37 - .L_36)
.L_36:
        /*002c*/ 	.word	0x00000000
        /*0030*/ 	.short	0x000a
        /*0032*/ 	.short	0x0048
        /*0034*/ 	.byte	0x00, 0xf5, 0x21, 0x00


	//----- nvinfo : EIATTR_KPARAM_INFO
	.align		4
.L_37:
        /*0038*/ 	.byte	0x04, 0x17
        /*003a*/ 	.short	(.L_39 - .L_38)
.L_38:
        /*003c*/ 	.word	0x00000000
        /*0040*/ 	.short	0x0009
        /*0042*/ 	.short	0x0040
        /*0044*/ 	.byte	0x00, 0xf0, 0x11, 0x00


	//----- nvinfo : EIATTR_KPARAM_INFO
	.align		4
.L_39:
        /*0048*/ 	.byte	0x04, 0x17
        /*004a*/ 	.short	(.L_41 - .L_40)
.L_40:
        /*004c*/ 	.word	0x00000000
        /*0050*/ 	.short	0x0008
        /*0052*/ 	.short	0x0038
        /*0054*/ 	.byte	0x00, 0xf5, 0x21, 0x00


	//----- nvinfo : EIATTR_KPARAM_INFO
	.align		4
.L_41:
        /*0058*/ 	.byte	0x04, 0x17
        /*005a*/ 	.short	(.L_43 - .L_42)
.L_42:
        /*005c*/ 	.word	0x00000000
        /*0060*/ 	.short	0x0007
        /*0062*/ 	.short	0x0030
        /*0064*/ 	.byte	0x00, 0xf5, 0x21, 0x00


	//----- nvinfo : EIATTR_KPARAM_INFO
	.align		4
.L_43:
        /*0068*/ 	.byte	0x04, 0x17
        /*006a*/ 	.short	(.L_45 - .L_44)
.L_44:
        /*006c*/ 	.word	0x00000000
        /*0070*/ 	.short	0x0006
        /*0072*/ 	.short	0x0028
        /*0074*/ 	.byte	0x00, 0xf0, 0x11, 0x00


	//----- nvinfo : EIATTR_KPARAM_INFO
	.align		4
.L_45:
        /*0078*/ 	.byte	0x04, 0x17
        /*007a*/ 	.short	(.L_47 - .L_46)
.L_46:
        /*007c*/ 	.word	0x00000000
        /*0080*/ 	.short	0x0005
        /*0082*/ 	.short	0x0024
        /*0084*/ 	.byte	0x00, 0xf0, 0x11, 0x00


	//----- nvinfo : EIATTR_KPARAM_INFO
	.align		4
.L_47:
        /*0088*/ 	.byte	0x04, 0x17
        /*008a*/ 	.short	(.L_49 - .L_48)
.L_48:
        /*008c*/ 	.word	0x00000000
        /*0090*/ 	.short	0x0004
        /*0092*/ 	.short	0x0020
        /*0094*/ 	.byte	0x00, 0xf0, 0x11, 0x00


	//----- nvinfo : EIATTR_KPARAM_INFO
	.align		4
.L_49:
        /*0098*/ 	.byte	0x04, 0x17
        /*009a*/ 	.short	(.L_51 - .L_50)
.L_50:
        /*009c*/ 	.word	0x00000000
        /*00a0*/ 	.short	0x0003
        /*00a2*/ 	.short	0x0018
        /*00a4*/ 	.byte	0x00, 0xf5, 0x21, 0x00


	//----- nvinfo : EIATTR_KPARAM_INFO
	.align		4
.L_51:
        /*00a8*/ 	.byte	0x04, 0x17
        /*00aa*/ 	.short	(.L_53 - .L_52)
.L_52:
        /*00ac*/ 	.word	0x00000000
        /*00b0*/ 	.short	0x0002
        /*00b2*/ 	.short	0x0010
        /*00b4*/ 	.byte	0x00, 0xf5, 0x21, 0x00


	//----- nvinfo : EIATTR_KPARAM_INFO
	.align		4
.L_53:
        /*00b8*/ 	.byte	0x04, 0x17
        /*00ba*/ 	.short	(.L_55 - .L_54)
.L_54:
        /*00bc*/ 	.word	0x00000000
        /*00c0*/ 	.short	0x0001
        /*00c2*/ 	.short	0x0008
        /*00c4*/ 	.byte	0x00, 0xf5, 0x21, 0x00


	//----- nvinfo : EIATTR_KPARAM_INFO
	.align		4
.L_55:
        /*00c8*/ 	.byte	0x04, 0x17
        /*00ca*/ 	.short	(.L_57 - .L_56)
.L_56:
        /*00cc*/ 	.word	0x00000000
        /*00d0*/ 	.short	0x0000
        /*00d2*/ 	.short	0x0000
        /*00d4*/ 	.byte	0x00, 0xf5, 0x21, 0x00


	//----- nvinfo : EIATTR_SPARSE_MMA_MASK
	.align		4
.L_57:
        /*00d8*/ 	.byte	0x03, 0x50
        /*00da*/ 	.short	0x0000


	//----- nvinfo : EIATTR_MAXREG_COUNT
	.align		4
        /*00dc*/ 	.byte	0x03, 0x1b
        /*00de*/ 	.short	0x00ff


	//----- nvinfo : EIATTR_NUM_BARRIERS
	.align		4
        /*00e0*/ 	.byte	0x02, 0x4c
        /*00e2*/ 	.byte	0x01
	.zero		1


	//----- nvinfo : EIATTR_MERCURY_ISA_VERSION
	.align		4
        /*00e4*/ 	.byte	0x03, 0x5f
        /*00e6*/ 	.short	0x0101


	//----- nvinfo : EIATTR_VRC_CTA_INIT_COUNT
	.align		4
        /*00e8*/ 	.byte	0x02, 0x4a
	.zero		1
	.zero		1


	//----- nvinfo : EIATTR_EXIT_INSTR_OFFSETS
	.align		4
        /*00ec*/ 	.byte	0x04, 0x1c
        /*00ee*/ 	.short	(.L_59 - .L_58)


	//   ....[0]....
.L_58:
        /*00f0*/ 	.word	0x00001260


	//----- nvinfo : EIATTR_CRS_STACK_SIZE
	.align		4
.L_59:
        /*00f4*/ 	.byte	0x04, 0x1e
        /*00f6*/ 	.short	(.L_61 - .L_60)
.L_60:
        /*00f8*/ 	.word	0x00000000


	//----- nvinfo : EIATTR_CBANK_PARAM_SIZE
	.align		4
.L_61:
        /*00fc*/ 	.byte	0x03, 0x19
        /*00fe*/ 	.short	0x0060


	//----- nvinfo : EIATTR_PARAM_CBANK
	.align		4
        /*0100*/ 	.byte	0x04, 0x0a
        /*0102*/ 	.short	(.L_63 - .L_62)
	.align		4
.L_62:
        /*0104*/ 	.word	index@(.nv.constant0._Z19refine_get_r_kernelPjS_PfP9node_dataiifS_S_iS_S_S_)
        /*0108*/ 	.short	0x0380
        /*010a*/ 	.short	0x0060


	//----- nvinfo : EIATTR_SW_WAR
	.align		4
.L_63:
        /*010c*/ 	.byte	0x04, 0x36
        /*010e*/ 	.short	(.L_65 - .L_64)
.L_64:
        /*0110*/ 	.word	0x00000008
.L_65:


//--------------------- .nv.info._Z23create_partition_kernelP9node_dataP9comm_dataP14part_scan_dataPjii --------------------------
	.section	.nv.info._Z23create_partition_kernelP9node_dataP9comm_dataP14part_scan_dataPjii,"",@"SHT_CUDA_INFO"
	.sectionflags	@""
	.align	4


	//----- nvinfo : EIATTR_CUDA_API_VERSION
	.align		4
        /*0000*/ 	.byte	0x04, 0x37
        /*0002*/ 	.short	(.L_67 - .L_66)
.L_66:
        /*0004*/ 	.word	0x00000082


	//----- nvinfo : EIATTR_KPARAM_INFO
	.align		4
.L_67:
        /*0008*/ 	.byte	0x04, 0x17
        /*000a*/ 	.short	(.L_69 - .L_68)
.L_68:
        /*000c*/ 	.word	0x00000000
        /*0010*/ 	.short	0x0005
        /*0012*/ 	.short	0x0024
        /*0014*/ 	.byte	0x00, 0xf0, 0x11, 0x00


	//----- nvinfo : EIATTR_KPARAM_INFO
	.align		4
.L_69:
        /*0018*/ 	.byte	0x04, 0x17
        /*001a*/ 	.short	(.L_71 - .L_70)
.L_70:
        /*001c*/ 	.word	0x00000000
        /*0020*/ 	.short	0x0004
        /*0022*/ 	.short	0x0020
        /*0024*/ 	.byte	0x00, 0xf0, 0x11, 0x00


	//----- nvinfo : EIATTR_KPARAM_INFO
	.align		4
.L_71:
        /*0028*/ 	.byte	0x04, 0x17
        /*002a*/ 	.short	(.L_73 - .L_72)
.L_72:
        /*002c*/ 	.word	0x00000000
        /*0030*/ 	.short	0x0003
        /*0032*/ 	.short	0x0018
        /*0034*/ 	.byte	0x00, 0xf5, 0x21, 0x00


	//----- nvinfo : EIATTR_KPARAM_INFO
	.align		4
.L_73:
        /*0038*/ 	.byte	0x04, 0x17
        /*003a*/ 	.short	(.L_75 - .L_74)
.L_74:
        /*003c*/ 	.word	0x00000000
        /*0040*/ 	.short	0x0002
        /*0042*/ 	.short	0x0010
        /*0044*/ 	.byte	0x00, 0xf5, 0x21, 0x00


	//----- nvinfo : EIATTR_KPARAM_INFO
	.align		4
.L_75:
        /*0048*/ 	.byte	0x04, 0x17
        /*004a*/ 	.short	(.L_77 - .L_76)
.L_76:
        /*004c*/ 	.word	0x00000000
        /*0050*/ 	.short	0x0001
        /*0052*/ 	.short	0x0008
        /*0054*/ 	.byte	0x00, 0xf5, 0x21, 0x00


	//----- nvinfo : EIATTR_KPARAM_INFO
	.align		4
.L_77:
        /*0058*/ 	.byte	0x04, 0x17
        /*005a*/ 	.short	(.L_79 - .L_78)
.L_78:
        /*005c*/ 	.word	0x00000000
        /*0060*/ 	.short	0x0000
        /*0062*/ 	.short	0x0000
        /*0064*/ 	.byte	0x00, 0xf5, 0x21, 0x00


	//----- nvinfo : EIATTR_SPARSE_MMA_MASK
	.align		4
.L_79:
        /*0068*/ 	.byte	0x03, 0x50
        /*006a*/ 	.short	0x0000


	//----- nvinfo : EIATTR_MAXREG_COUNT
	.align		4
        /*006c*/ 	.byte	0x03, 0x1b
        /*006e*/ 	.short	0x00ff


	//----- nvinfo : EIATTR_MERCURY_ISA_VERSION
	.align		4
        /*0070*/ 	.byte	0x03, 0x5f
        /*0072*/ 	.short	0x0101


	//----- nvinfo : EIATTR_VRC_CTA_INIT_COUNT
	.align		4
        /*0074*/ 	.byte	0x02, 0x4a
	.zero		1
	.zero		1


	//----- nvinfo : EIATTR_EXIT_INSTR_OFFSETS
	.align		4
        /*0078*/ 	.byte	0x04, 0x1c
        /*007a*/ 	.short	(.L_81 - .L_80)


	//   ....[0]....
.L_80:
        /*007c*/ 	.word	0x000000f0


	//----- nvinfo : EIATTR_CBANK_PARAM_SIZE
	.align		4
.L_81:
        /*0080*/ 	.byte	0x03, 0x19
        /*0082*/ 	.short	0x0028


	//----- nvinfo : EIATTR_PARAM_CBANK
	.align		4
        /*0084*/ 	.byte	0x04, 0x0a
        /*0086*/ 	.short	(.L_83 - .L_82)
	.align		4
.L_82:
        /*0088*/ 	.word	index@(.nv.constant0._Z23create_partition_kernelP9node_dataP9comm_dataP14part_scan_dataPjii)
        /*008c*/ 	.short	0x0380
        /*008e*/ 	.short	0x0028


	//----- nvinfo : EIATTR_SW_WAR
	.align		4
.L_83:
        /*0090*/ 	.byte	0x04, 0x36
        /*0092*/ 	.short	(.L_85 - .L_84)
.L_84:
        /*0094*/ 	.word	0x00000008
.L_85:


//--------------------- .nv.info._Z22move_nodes_fast_kernelPjS_PfP9node_dataP9comm_dataiiifPbS_ --------------------------
	.section	.nv.info._Z22move_nodes_fast_kernelPjS_PfP9node_dataP9comm_dataiiifPbS_,"",@"SHT_CUDA_INFO"
	.sectionflags	@""
	.align	4


	//----- nvinfo : EIATTR_CUDA_API_VERSION
	.align		4
        /*0000*/ 	.byte	0x04, 0x37
        /*0002*/ 	.short	(.L_87 - .L_86)
.L_86:
        /*0004*/ 	.word	0x00000082


	//----- nvinfo : EIATTR_KPARAM_INFO
	.align		4
.L_87:
        /*0008*/ 	.byte	0x04, 0x17
        /*000a*/ 	.short	(.L_89 - .L_88)
.L_88:
        /*000c*/ 	.word	0x00000000
        /*0010*/ 	.short	0x000a
        /*0012*/ 	.short	0x0040
        /*0014*/ 	.byte	0x00, 0xf5, 0x21, 0x00


	//----- nvinfo : EIATTR_KPARAM_INFO
	.align		4
.L_89:
        /*0018*/ 	.byte	0x04, 0x17
        /*001a*/ 	.short	(.L_91 - .L_90)
.L_90:
        /*001c*/ 	.word	0x00000000
        /*0020*/ 	.short	0x0009
        /*0022*/ 	.short	0x0038
        /*0024*/ 	.byte	0x00, 0xf5, 0x21, 0x00


	//----- nvinfo : EIATTR_KPARAM_INFO
	.align		4
.L_91:
        /*0028*/ 	.byte	0x04, 0x17
        /*002a*/ 	.short	(.L_93 - .L_92)
.L_92:
        /*002c*/ 	.word	0x00000000
        /*0030*/ 	.short	0x0008
        /*0032*/ 	.short	0x0034
        /*0034*/ 	.byte	0x00, 0xf0, 0x11, 0x00


	//----- nvinfo : EIATTR_KPARAM_INFO
	.align		4
.L_93:
        /*0038*/ 	.byte	0x04, 0x17
        /*003a*/ 	.short	(.L_95 - .L_94)
.L_94:
        /*003c*/ 	.word	0x00000000
        /*0040*/ 	.short	0x0007
        /*0042*/ 	.short	0x0030
        /*0044*/ 	.byte	0x00, 0xf0, 0x11, 0x00


	//----- nvinfo : EIATTR_KPARAM_INFO
	.align		4
.L_95:
        /*0048*/ 	.byte	0x04, 0x17
        /*004a*/ 	.short	(.L_97 - .L_96)
.L_96:
        /*004c*/ 	.word	0x00000000
        /*0050*/ 	.short	0x0006
        /*0052*/ 	.short	0x002c
        /*0054*/ 	.byte	0x00, 0xf0, 0x11, 0x00


	//----- nvinfo : EIATTR_KPARAM_INFO
	.align		4
.L_97:
        /*0058*/ 	.byte	0x04, 0x17
        /*005a*/ 	.short	(.L_99 - .L_98)
.L_98:
        /*005c*/ 	.word	0x00000000
        /*0060*/ 	.short	0x0005
        /*0062*/ 	.short	0x0028
        /*0064*/ 	.byte	0x00, 0xf0, 0x11, 0x00


	//----- nvinfo : EIATTR_KPARAM_INFO
	.align		4
.L_99:
        /*0068*/ 	.byte	0x04, 0x17
        /*006a*/ 	.short	(.L_101 - .L_100)
.L_100:
        /*006c*/ 	.word	0x00000000
        /*0070*/ 	.short	0x0004
        /*0072*/ 	.short	0x0020
        /*0074*/ 	.byte	0x00, 0xf5, 0x21, 0x00


	//----- nvinfo : EIATTR_KPARAM_INFO
	.align		4
.L_101:
        /*0078*/ 	.byte	0x04, 0x17
        /*007a*/ 	.short	(.L_103 - .L_102)
.L_102:
        /*007c*/ 	.word	0x00000000
        /*0080*/ 	.short	0x0003
        /*0082*/ 	.short	0x0018
        /*0084*/ 	.byte	0x00, 0xf5, 0x21, 0x00


	//----- nvinfo : EIATTR_KPARAM_INFO
	.align		4
.L_103:
        /*0088*/ 	.byte	0x04, 0x17
        /*008a*/ 	.short	(.L_105 - .L_104)
.L_104:
        /*008c*/ 	.word	0x00000000
        /*0090*/ 	.short	0x0002
        /*0092*/ 	.short	0x0010
        /*0094*/ 	.byte	0x00, 0xf5, 0x21, 0x00


	//----- nvinfo : EIATTR_KPARAM_INFO
	.align		4
.L_105:
        /*0098*/ 	.byte	0x04, 0x17
        /*009a*/ 	.short	(.L_107 - .L_106)
.L_106:
        /*009c*/ 	.word	0x00000000
        /*00a0*/ 	.short	0x0001
        /*00a2*/ 	.short	0x0008
        /*00a4*/ 	.byte	0x00, 0xf5, 0x21, 0x00


	//----- nvinfo : EIATTR_KPARAM_INFO
	.align		4
.L_107:
        /*00a8*/ 	.byte	0x04, 0x17
        /*00aa*/ 	.short	(.L_109 - .L_108)
.L_108:
        /*00ac*/ 	.word	0x00000000
        /*00b0*/ 	.short	0x0000
        /*00b2*/ 	.short	0x0000
        /*00b4*/ 	.byte	0x00, 0xf5, 0x21, 0x00


	//----- nvinfo : EIATTR_SPARSE_MMA_MASK
	.align		4
.L_109:
        /*00b8*/ 	.byte	0x03, 0x50
        /*00ba*/ 	.short	0x0000


	//----- nvinfo : EIATTR_MAXREG_COUNT
	.align		4
        /*00bc*/ 	.byte	0x03, 0x1b
        /*00be*/ 	.short	0x00ff


	//----- nvinfo : EIATTR_NUM_BARRIERS
	.align		4
        /*00c0*/ 	.byte	0x02, 0x4c
        /*00c2*/ 	.byte	0x01
	.zero		1


	//----- nvinfo : EIATTR_MERCURY_ISA_VERSION
	.align		4
        /*00c4*/ 	.byte	0x03, 0x5f
        /*00c6*/ 	.short	0x0101


	//----- nvinfo : EIATTR_VRC_CTA_INIT_COUNT
	.align		4
        /*00c8*/ 	.byte	0x02, 0x4a
	.zero		1
	.zero		1


	//----- nvinfo : EIATTR_EXIT_INSTR_OFFSETS
	.align		4
        /*00cc*/ 	.byte	0x04, 0x1c
        /*00ce*/ 	.short	(.L_111 - .L_110)


	//   ....[0]....
.L_110:
        /*00d0*/ 	.word	0x00001ba0


	//----- nvinfo : EIATTR_CRS_STACK_SIZE
	.align		4
.L_111:
        /*00d4*/ 	.byte	0x04, 0x1e
        /*00d6*/ 	.short	(.L_113 - .L_112)
.L_112:
        /*00d8*/ 	.word	0x00000000


	//----- nvinfo : EIATTR_CBANK_PARAM_SIZE
	.align		4
.L_113:
        /*00dc*/ 	.byte	0x03, 0x19
        /*00de*/ 	.short	0x0048


	//----- nvinfo : EIATTR_PARAM_CBANK
	.align		4
        /*00e0*/ 	.byte	0x04, 0x0a
        /*00e2*/ 	.short	(.L_115 - .L_114)
	.align		4
.L_114:
        /*00e4*/ 	.word	index@(.nv.constant0._Z22move_nodes_fast_kernelPjS_PfP9node_dataP9comm_dataiiifPbS_)
        /*00e8*/ 	.short	0x0380
        /*00ea*/ 	.short	0x0048


	//----- nvinfo : EIATTR_SW_WAR
	.align		4
.L_115:
        /*00ec*/ 	.byte	0x04, 0x36
        /*00ee*/ 	.short	(.L_117 - .L_116)
.L_116:
        /*00f0*/ 	.word	0x00000008
.L_117:


//--------------------- .nv.info._Z29gather_move_candidates_kernelPjS_PfP9node_dataP9comm_dataiiif --------------------------
	.section	.nv.info._Z29gather_move_candidates_kernelPjS_PfP9node_dataP9comm_dataiiif,"",@"SHT_CUDA_INFO"
	.sectionflags	@""
	.align	4


	//----- nvinfo : EIATTR_CUDA_API_VERSION
	.align		4
        /*0000*/ 	.byte	0x04, 0x37
        /*0002*/ 	.short	(.L_119 - .L_118)
.L_118:
        /*0004*/ 	.word	0x00000082


	//----- nvinfo : EIATTR_KPARAM_INFO
	.align		4
.L_119:
        /*0008*/ 	.byte	0x04, 0x17
        /*000a*/ 	.short	(.L_121 - .L_120)
.L_120:
        /*000c*/ 	.word	0x00000000
        /*0010*/ 	.short	0x0008
        /*0012*/ 	.short	0x0034
        /*0014*/ 	.byte	0x00, 0xf0, 0x11, 0x00


	//----- nvinfo : EIATTR_KPARAM_INFO
	.align		4
.L_121:
        /*0018*/ 	.byte	0x04, 0x17
        /*001a*/ 	.short	(.L_123 - .L_122)
.L_122:
        /*001c*/ 	.word	0x00000000
        /*0020*/ 	.short	0x0007
        /*0022*/ 	.short	0x0030
        /*0024*/ 	.byte	0x00, 0xf0, 0x11, 0x00


	//----- nvinfo : EIATTR_KPARAM_INFO
	.align		4
.L_123:
        /*0028*/ 	.byte	0x04, 0x17
        /*002a*/ 	.short	(.L_125 - .L_124)
.L_124:
        /*002c*/ 	.word	0x00000000
        /*0030*/ 	.short	0x0006
        /*0032*/ 	.short	0x002c
        /*0034*/ 	.byte	0x00, 0xf0, 0x11, 0x00


	//----- nvinfo : EIATTR_KPARAM_INFO
	.align		4
.L_125:
        /*0038*/ 	.byte	0x04, 0x17
        /*003a*/ 	.short	(.L_127 - .L_126)
.L_126:
        /*003c*/ 	.word	0x00000000
        /*0040*/ 	.short	0x0005
        /*0042*/ 	.short	0x0028
        /*0044*/ 	.byte	0x00, 0xf0, 0x11, 0x00


	//----- nvinfo : EIATTR_KPARAM_INFO
	.align		4
.L_127:
        /*0048*/ 	.byte	0x04, 0x17
        /*004a*/ 	.short	(.L_129 - .L_128)
.L_128:
        /*004c*/ 	.word	0x00000000
        /*0050*/ 	.short	0x0004
        /*0052*/ 	.short	0x0020
        /*0054*/ 	.byte	0x00, 0xf5, 0x21, 0x00


	//----- nvinfo : EIATTR_KPARAM_INFO
	.align		4
.L_129:
        /*0058*/ 	.byte	0x04, 0x17
        /*005a*/ 	.short	(.L_131 - .L_130)
.L_130:
        /*005c*/ 	.word	0x00000000
        /*0060*/ 	.short	0x0003
        /*0062*/ 	.short	0x0018
        /*0064*/ 	.byte	0x00, 0xf5, 0x21, 0x00


	//----- nvinfo : EIATTR_KPARAM_INFO
	.align		4
.L_131:
        /*0068*/ 	.byte	0x04, 0x17
        /*006a*/ 	.short	(.L_133 - .L_132)
.L_132:
        /*006c*/ 	.word	0x00000000
        /*0070*/ 	.short	0x0002
        /*0072*/ 	.short	0x0010
        /*0074*/ 	.byte	0x00, 0xf5, 0x21, 0x00


	//----- nvinfo : EIATTR_KPARAM_INFO
	.align		4
.L_133:
        /*0078*/ 	.byte	0x04, 0x17
        /*007a*/ 	.short	(.L_135 - .L_134)
.L_134:
        /*007c*/ 	.word	0x00000000
        /*0080*/ 	.short	0x0001
        /*0082*/ 	.short	0x0008
        /*0084*/ 	.byte	0x00, 0xf5, 0x21, 0x00


	//----- nvinfo : EIATTR_KPARAM_INFO
	.align		4
.L_135:
        /*0088*/ 	.byte	0x04, 0x17
        /*008a*/ 	.short	(.L_137 - .L_136)
.L_136:
        /*008c*/ 	.word	0x00000000
        /*0090*/ 	.short	0x0000
        /*0092*/ 	.short	0x0000
        /*0094*/ 	.byte	0x00, 0xf5, 0x21, 0x00


	//----- nvinfo : EIATTR_SPARSE_MMA_MASK
	.align		4
.L_137:
        /*0098*/ 	.byte	0x03, 0x50
        /*009a*/ 	.short	0x0000


	//----- nvinfo : EIATTR_MAXREG_COUNT
	.align		4
        /*009c*/ 	.byte	0x03, 0x1b
        /*009e*/ 	.short	0x00ff


	//----- nvinfo : EIATTR_MERCURY_ISA_VERSION
	.align		4
        /*00a0*/ 	.byte	0x03, 0x5f
        /*00a2*/ 	.short	0x0101


	//----- nvinfo : EIATTR_VRC_CTA_INIT_COUNT
	.align		4
        /*00a4*/ 	.byte	0x02, 0x4a
	.zero		1
	.zero		1


	//----- nvinfo : EIATTR_EXIT_INSTR_OFFSETS
	.align		4
        /*00a8*/ 	.byte	0x04, 0x1c
        /*00aa*/ 	.short	(.L_139 - .L_138)


	//   ....[0]....
.L_138:
        /*00ac*/ 	.word	0x00001a30


	//   ....[1]....
        /*00b0*/ 	.word	0x00001a50


	//----- nvinfo : EIATTR_CRS_STACK_SIZE
	.align		4
.L_139:
        /*00b4*/ 	.byte	0x04, 0x1e
        /*00b6*/ 	.short	(.L_141 - .L_140)
.L_140:
        /*00b8*/ 	.word	0x00000000


	//----- nvinfo : EIATTR_CBANK_PARAM_SIZE
	.align		4
.L_141:
        /*00bc*/ 	.byte	0x03, 0x19
        /*00be*/ 	.short	0x0038


	//----- nvinfo : EIATTR_PARAM_CBANK
	.align		4
        /*00c0*/ 	.byte	0x04, 0x0a
        /*00c2*/ 	.short	(.L_143 - .L_142)
	.align		4
.L_142:
        /*00c4*/ 	.word	index@(.nv.constant0._Z29gather_move_candidates_kernelPjS_PfP9node_dataP9comm_dataiiif)
        /*00c8*/ 	.short	0x0380
        /*00ca*/ 	.short	0x0038


	//----- nvinfo : EIATTR_SW_WAR
	.align		4
.L_143:
        /*00cc*/ 	.byte	0x04, 0x36
        /*00ce*/ 	.short	(.L_145 - .L_144)
.L_144:
        /*00d0*/ 	.word	0x00000008
.L_145:


//--------------------- .nv.info._Z10add_kernelPfS_S_i --------------------------
	.section	.nv.info._Z10add_kernelPfS_S_i,"",@"SHT_CUDA_INFO"
	.sectionflags	@""
	.align	4


	//----- nvinfo : EIATTR_CUDA_API_VERSION
	.align		4
        /*0000*/ 	.byte	0x04, 0x37
        /*0002*/ 	.short	(.L_147 - .L_146)
.L_146:
        /*0004*/ 	.word	0x00000082


	//----- nvinfo : EIATTR_KPARAM_INFO
	.align		4
.L_147:
        /*0008*/ 	.byte	0x04, 0x17
        /*000a*/ 	.short	(.L_149 - .L_148)
.L_148:
        /*000c*/ 	.word	0x00000000
        /*0010*/ 	.short	0x0003
        /*0012*/ 	.short	0x0018
        /*0014*/ 	.byte	0x00, 0xf0, 0x11, 0x00


	//----- nvinfo : EIATTR_KPARAM_INFO
	.align		4
.L_149:
        /*0018*/ 	.byte	0x04, 0x17
        /*001a*/ 	.short	(.L_151 - .L_150)
.L_150:
        /*001c*/ 	.word	0x00000000
        /*0020*/ 	.short	0x0002
        /*0022*/ 	.short	0x0010
        /*0024*/ 	.byte	0x00, 0xf5, 0x21, 0x00


	//----- nvinfo : EIATTR_KPARAM_INFO
	.align		4
.L_151:
        /*0028*/ 	.byte	0x04, 0x17
        /*002a*/ 	.short	(.L_153 - .L_152)
.L_152:
        /*002c*/ 	.word	0x00000000
        /*0030*/ 	.short	0x0001
        /*0032*/ 	.short	0x0008
        /*0034*/ 	.byte	0x00, 0xf5, 0x21, 0x00


	//----- nvinfo : EIATTR_KPARAM_INFO
	.align		4
.L_153:
        /*0038*/ 	.byte	0x04, 0x17
        /*003a*/ 	.short	(.L_155 - .L_154)
.L_154:
        /*003c*/ 	.word	0x00000000
        /*0040*/ 	.short	0x0000
        /*0042*/ 	.short	0x0000
        /*0044*/ 	.byte	0x00, 0xf5, 0x21, 0x00


	//----- nvinfo : EIATTR_SPARSE_MMA_MASK
	.align		4
.L_155:
        /*0048*/ 	.byte	0x03, 0x50
        /*004a*/ 	.short	0x0000


	//----- nvinfo : EIATTR_MAXREG_COUNT
	.align		4
        /*004c*/ 	.byte	0x03, 0x1b
        /*004e*/ 	.short	0x00ff


	//----- nvinfo : EIATTR_MERCURY_ISA_VERSION
	.align		4
        /*0050*/ 	.byte	0x03, 0x5f
        /*0052*/ 	.short	0x0101


	//----- nvinfo : EIATTR_VRC_CTA_INIT_COUNT
	.align		4
        /*0054*/ 	.byte	0x02, 0x4a
	.zero		1
	.zero		1


	//----- nvinfo : EIATTR_EXIT_INSTR_OFFSETS
	.align		4
        /*0058*/ 	.byte	0x04, 0x1c
        /*005a*/ 	.short	(.L_157 - .L_156)


	//   ....[0]....
.L_156:
        /*005c*/ 	.word	0x00000070


	//   ....[1]....
        /*0060*/ 	.word	0x00000130


	//----- nvinfo : EIATTR_CBANK_PARAM_SIZE
	.align		4
.L_157:
        /*0064*/ 	.byte	0x03, 0x19
        /*0066*/ 	.short	0x001c


	//----- nvinfo : EIATTR_PARAM_CBANK
	.align		4
        /*0068*/ 	.byte	0x04, 0x0a
        /*006a*/ 	.short	(.L_159 - .L_158)
	.align		4
.L_158:
        /*006c*/ 	.word	index@(.nv.constant0._Z10add_kernelPfS_S_i)
        /*0070*/ 	.short	0x0380
        /*0072*/ 	.short	0x001c


	//----- nvinfo : EIATTR_SW_WAR
	.align		4
.L_159:
        /*0074*/ 	.byte	0x04, 0x36
        /*0076*/ 	.short	(.L_161 - .L_160)
.L_160:
        /*0078*/ 	.word	0x00000008
.L_161:


//--------------------- .nv.callgraph             --------------------------
	.section	.nv.callgraph,"",@"SHT_CUDA_CALLGRAPH"
	.align	4
	.sectionentsize	8
	.align		4
        /*0000*/ 	.word	0x00000000
	.align		4
        /*0004*/ 	.word	0xffffffff
	.align		4
        /*0008*/ 	.word	0x00000000
	.align		4
        /*000c*/ 	.word	0xfffffffe
	.align		4
        /*0010*/ 	.word	0x00000000
	.align		4
        /*0014*/ 	.word	0xfffffffd
	.align		4
        /*0018*/ 	.word	0x00000000
	.align		4
        /*001c*/ 	.word	0xfffffffc


//--------------------- .text._Z19refine_get_r_kernelPjS_PfP9node_dataiifS_S_iS_S_S_ --------------------------
	.section	.text._Z19refine_get_r_kernelPjS_PfP9node_dataiifS_S_iS_S_S_,"ax",@progbits
	.align	128
        .global         _Z19refine_get_r_kernelPjS_PfP9node_dataiifS_S_iS_S_S_
        .type           _Z19refine_get_r_kernelPjS_PfP9node_dataiifS_S_iS_S_S_,@function
        .size           _Z19refine_get_r_kernelPjS_PfP9node_dataiifS_S_iS_S_S_,(.L_x_74 - _Z19refine_get_r_kernelPjS_PfP9node_dataiifS_S_iS_S_S_)
        .other          _Z19refine_get_r_kernelPjS_PfP9node_dataiifS_S_iS_S_S_,@"STO_CUDA_ENTRY STV_DEFAULT"
_Z19refine_get_r_kernelPjS_PfP9node_dataiifS_S_iS_S_S_:
.text._Z19refine_get_r_kernelPjS_PfP9node_dataiifS_S_iS_S_S_:
[----:B------:R-:W-:Y:S01]  /*0000*/  LDC R1, c[0x0][0x37c] ;  /* 0x0000df00ff017b82 */ /* 0x000fe20000000800 */
[----:B------:R-:W0:Y:S07]  /*0010*/  S2R R0, SR_TID.X ;  /* 0x0000000000007919 */ /* 0x000e2e0000002100 */
[----:B------:R-:W0:Y:S01]  /*0020*/  LDC.64 R6, c[0x0][0x3b8] ;  /* 0x0000ee00ff067b82 */ /* 0x000e220000000a00 */
[----:B------:R-:W1:Y:S01]  /*0030*/  LDCU.64 UR4, c[0x0][0x358] ;  /* 0x00006b00ff0477ac */ /* 0x000e620008000a00 */
[----:B0-----:R-:W-:-:S05]  /*0040*/  IMAD.WIDE.U32 R6, R0, 0x4, R6 ;  /* 0x0000000400067825 */ /* 0x001fca00078e0006 */
[----:B-1----:R-:W2:Y:S04]  /*0050*/  LDG.E R2, desc[UR4][R6.64] ;  /* 0x0000000406027981 */ /* 0x002ea8000c1e1900 */
[----:B------:R-:W2:Y:S01]  /*0060*/  LDG.E R3, desc[UR4][R6.64+0x4] ;  /* 0x0000040406037981 */ /* 0x000ea2000c1e1900 */
[----:B------:R-:W-:Y:S01]  /*0070*/  BSSY.RECONVERGENT B0, `(.L_x_0) ;  /* 0x0000040000007945 */ /* 0x000fe20003800200 */
[----:B------:R-:W-:Y:S01]  /*0080*/  IMAD.MOV.U32 R4, RZ, RZ, RZ ;  /* 0x000000ffff047224 */ /* 0x000fe200078e00ff */
[----:B--2---:R-:W-:-:S13]  /*0090*/  ISETP.GE.U32.AND P0, PT, R2, R3, PT ;  /* 0x000000030200720c */ /* 0x004fda0003f06070 */
[----:B------:R-:W-:Y:S05]  /*00a0*/  @P0 BRA `(.L_x_1) ;  /* 0x0000000000f00947 */ /* 0x000fea0003800000 */
[C---:B------:R-:W-:Y:S01]  /*00b0*/  IMAD.IADD R4, R2.reuse, 0x1, -R3 ;  /* 0x0000000102047824 */ /* 0x040fe200078e0a03 */
[----:B------:R-:W-:Y:S01]  /*00c0*/  IADD3 R19, PT, PT, -R2, R3, RZ ;  /* 0x0000000302137210 */ /* 0x000fe20007ffe1ff */
[----:B------:R-:W-:Y:S01]  /*00d0*/  BSSY.RECONVERGENT B1, `(.L_x_2) ;  /* 0x0000029000017945 */ /* 0x000fe20003800200 */
[----:B------:R-:W-:Y:S02]  /*00e0*/  IMAD.MOV.U32 R5, RZ, RZ, R2 ;  /* 0x000000ffff057224 */ /* 0x000fe400078e0002 */
[----:B------:R-:W-:Y:S01]  /*00f0*/  ISETP.GT.U32.AND P1, PT, R4, -0x4, PT ;  /* 0xfffffffc0400780c */ /* 0x000fe20003f24070 */
[----:B------:R-:W-:Y:S01]  /*0100*/  HFMA2 R4, -RZ, RZ, 0, 0 ;  /* 0x00000000ff047431 */ /* 0x000fe200000001ff */
[----:B------:R-:W-:-:S04]  /*0110*/  LOP3.LUT R18, R19, 0x3, RZ, 0xc0, !PT ;  /* 0x0000000313127812 */ /* 0x000fc800078ec0ff */
[----:B------:R-:W-:-:S07]  /*0120*/  ISETP.NE.AND P2, PT, R18, RZ, PT ;  /* 0x000000ff1200720c */ /* 0x000fce0003f45270 */
[----:B------:R-:W-:Y:S06]  /*0130*/  @P1 BRA `(.L_x_3) ;  /* 0x0000000000881947 */ /* 0x000fec0003800000 */
[----:B------:R-:W-:Y:S01]  /*0140*/  LOP3.LUT R19, R19, 0xfffffffc, RZ, 0xc0, !PT ;  /* 0xfffffffc13137812 */ /* 0x000fe200078ec0ff */
[----:B------:R-:W-:Y:S01]  /*0150*/  IMAD.MOV.U32 R5, RZ, RZ, R2 ;  /* 0x000000ffff057224 */ /* 0x000fe200078e0002 */
[----:B------:R-:W-:Y:S02]  /*0160*/  MOV R4, RZ ;  /* 0x000000ff00047202 */ /* 0x000fe40000000f00 */
[----:B------:R-:W-:-:S07]  /*0170*/  MOV R20, RZ ;  /* 0x000000ff00147202 */ /* 0x000fce0000000f00 */
.L_x_4:
[----:B------:R-:W0:Y:S08]  /*0180*/  LDC.64 R8, c[0x0][0x3b0] ;  /* 0x0000ec00ff087b82 */ /* 0x000e300000000a00 */
[----:B------:R-:W1:Y:S08]  /*0190*/  LDC.64 R10, c[0x0][0x398] ;  /* 0x0000e600ff0a7b82 */ /* 0x000e700000000a00 */
[----:B------:R-:W2:Y:S01]  /*01a0*/  LDC.64 R6, c[0x0][0x3c8] ;  /* 0x0000f200ff067b82 */ /* 0x000ea20000000a00 */
[----:B0-----:R-:W-:-:S05]  /*01b0*/  IMAD.WIDE R8, R5, 0x4, R8 ;  /* 0x0000000405087825 */ /* 0x001fca00078e0208 */
[----:B------:R-:W1:Y:S02]  /*01c0*/  LDG.E R27, desc[UR4][R8.64] ;  /* 0x00000004081b7981 */ /* 0x000e64000c1e1900 */
[----:B-1----:R-:W-:-:S04]  /*01d0*/  IMAD.WIDE.U32 R24, R27, 0xc, R10 ;  /* 0x0000000c1b187825 */ /* 0x002fc800078e000a */
[----:B--2---:R-:W-:Y:S01]  /*01e0*/  IMAD.WIDE.U32 R26, R27, 0x4, R6 ;  /* 0x000000041b1a7825 */ /* 0x004fe200078e0006 */
[----:B------:R-:W2:Y:S04]  /*01f0*/  LDG.E R21, desc[UR4][R24.64+0x8] ;  /* 0x0000080418157981 */ /* 0x000ea8000c1e1900 */
[----:B------:R0:W-:Y:S04]  /*0200*/  STG.E desc[UR4][R26.64], R0 ;  /* 0x000000001a007986 */ /* 0x0001e8000c101904 */
[----:B------:R-:W3:Y:S02]  /*0210*/  LDG.E R13, desc[UR4][R8.64+0x4] ;  /* 0x00000404080d7981 */ /* 0x000ee4000c1e1900 */
[----:B---3--:R-:W-:-:S04]  /*0220*/  IMAD.WIDE.U32 R22, R13, 0xc, R10 ;  /* 0x0000000c0d167825 */ /* 0x008fc800078e000a */
[----:B------:R-:W-:Y:S02]  /*0230*/  IMAD.WIDE.U32 R12, R13, 0x4, R6 ;  /* 0x000000040d0c7825 */ /* 0x000fe400078e0006 */
[----:B------:R-:W2:Y:S04]  /*0240*/  LDG.E R22, desc[UR4][R22.64+0x8] ;  /* 0x0000080416167981 */ /* 0x000ea8000c1e1900 */
[----:B------:R0:W-:Y:S04]  /*0250*/  STG.E desc[UR4][R12.64], R0 ;  /* 0x000000000c007986 */ /* 0x0001e8000c101904 */
[----:B------:R-:W3:Y:S02]  /*0260*/  LDG.E R17, desc[UR4][R8.64+0x8] ;  /* 0x0000080408117981 */ /* 0x000ee4000c1e1900 */
[----:B---3--:R-:W-:-:S04]  /*0270*/  IMAD.WIDE.U32 R14, R17, 0xc, R10 ;  /* 0x0000000c110e7825 */ /* 0x008fc800078e000a */
[----:B------:R-:W-:Y:S02]  /*0280*/  IMAD.WIDE.U32 R16, R17, 0x4, R6 ;  /* 0x0000000411107825 */ /* 0x000fe400078e0006 */
[----:B------:R-:W3:Y:S04]  /*0290*/  LDG.E R15, desc[UR4][R14.64+0x8] ;  /* 0x000008040e0f7981 */ /* 0x000ee8000c1e1900 */
[----:B------:R0:W-:Y:S04]  /*02a0*/  STG.E desc[UR4][R16.64], R0 ;  /* 0x0000000010007986 */ /* 0x0001e8000c101904 */
[----:B------:R-:W4:Y:S01]  /*02b0*/  LDG.E R25, desc[UR4][R8.64+0xc] ;  /* 0x00000c0408197981 */ /* 0x000f22000c1e1900 */
[----:B------:R-:W-:-:S05]  /*02c0*/  VIADD R20, R20, 0x4 ;  /* 0x0000000414147836 */ /* 0x000fca0000000000 */
[----:B------:R-:W-:Y:S01]  /*02d0*/  ISETP.NE.AND P1, PT, R20, R19, PT ;  /* 0x000000131400720c */ /* 0x000fe20003f25270 */
[----:B----4-:R-:W-:-:S06]  /*02e0*/  IMAD.WIDE.U32 R10, R25, 0xc, R10 ;  /* 0x0000000c190a7825 */ /* 0x010fcc00078e000a */
[----:B------:R-:W3:Y:S01]  /*02f0*/  LDG.E R10, desc[UR4][R10.64+0x8] ;  /* 0x000008040a0a7981 */ /* 0x000ee2000c1e1900 */
[----:B------:R-:W-:Y:S01]  /*0300*/  IMAD.WIDE.U32 R6, R25, 0x4, R6 ;  /* 0x0000000419067825 */ /* 0x000fe200078e0006 */
[----:B--2---:R-:W-:Y:S02]  /*0310*/  IADD3 R4, PT, PT, R22, R21, R4 ;  /* 0x0000001516047210 */ /* 0x004fe40007ffe004 */
[----:B------:R-:W-:Y:S02]  /*0320*/  IADD3 R5, PT, PT, R5, 0x4, RZ ;  /* 0x0000000405057810 */ /* 0x000fe40007ffe0ff */
[----:B------:R0:W-:Y:S01]  /*0330*/  STG.E desc[UR4][R6.64], R0 ;  /* 0x0000000006007986 */ /* 0x0001e2000c101904 */
[----:B---3--:R-:W-:Y:S01]  /*0340*/  IADD3 R4, PT, PT, R10, R15, R4 ;  /* 0x0000000f0a047210 */ /* 0x008fe20007ffe004 */
[----:B0-----:R-:W-:Y:S06]  /*0350*/  @P1 BRA `(.L_x_4) ;  /* 0xfffffffc00881947 */ /* 0x001fec000383ffff */
.L_x_3:
[----:B------:R-:W-:Y:S05]  /*0360*/  BSYNC.RECONVERGENT B1 ;  /* 0x0000000000017941 */ /* 0x000fea0003800200 */
.L_x_2:
[----:B------:R-:W-:Y:S05]  /*0370*/  @!P2 BRA `(.L_x_1) ;  /* 0x00000000003ca947 */ /* 0x000fea0003800000 */
[----:B------:R-:W0:Y:S01]  /*0380*/  LDC.64 R6, c[0x0][0x3c8] ;  /* 0x0000f200ff067b82 */ /* 0x000e220000000a00 */
[----:B------:R-:W-:-:S07]  /*0390*/  IMAD.MOV.U32 R19, RZ, RZ, RZ ;  /* 0x000000ffff137224 */ /* 0x000fce00078e00ff */
[----:B------:R-:W1:Y:S08]  /*03a0*/  LDC.64 R8, c[0x0][0x3b0] ;  /* 0x0000ec00ff087b82 */ /* 0x000e700000000a00 */
[----:B------:R-:W2:Y:S02]  /*03b0*/  LDC.64 R10, c[0x0][0x398] ;  /* 0x0000e600ff0a7b82 */ /* 0x000ea40000000a00 */
.L_x_5:
[----:B-1----:R-:W-:-:S06]  /*03c0*/  IMAD.WIDE R16, R5, 0x4, R8 ;  /* 0x0000000405107825 */ /* 0x002fcc00078e0208 */
[----:B------:R-:W2:Y:S01]  /*03d0*/  LDG.E R17, desc[UR4][R16.64] ;  /* 0x0000000410117981 */ /* 0x000ea2000c1e1900 */
[----:B------:R-:W-:-:S04]  /*03e0*/  IADD3 R19, PT, PT, R19, 0x1, RZ ;  /* 0x0000000113137810 */ /* 0x000fc80007ffe0ff */
[----:B------:R-:W-:Y:S01]  /*03f0*/  ISETP.NE.AND P1, PT, R19, R18, PT ;  /* 0x000000121300720c */ /* 0x000fe20003f25270 */
[----:B--2---:R-:W-:-:S06]  /*0400*/  IMAD.WIDE.U32 R12, R17, 0xc, R10 ;  /* 0x0000000c110c7825 */ /* 0x004fcc00078e000a */
[----:B------:R-:W2:Y:S01]  /*0410*/  LDG.E R13, desc[UR4][R12.64+0x8] ;  /* 0x000008040c0d7981 */ /* 0x000ea2000c1e1900 */
[----:B0-----:R-:W-:Y:S01]  /*0420*/  IMAD.WIDE.U32 R14, R17, 0x4, R6 ;  /* 0x00000004110e7825 */ /* 0x001fe200078e0006 */
[----:B------:R-:W-:-:S04]  /*0430*/  IADD3 R5, PT, PT, R5, 0x1, RZ ;  /* 0x0000000105057810 */ /* 0x000fc80007ffe0ff */
[----:B------:R3:W-:Y:S01]  /*0440*/  STG.E desc[UR4][R14.64], R0 ;  /* 0x000000000e007986 */ /* 0x0007e2000c101904 */
[----:B--2---:R-:W-:Y:S01]  /*0450*/  IMAD.IADD R4, R13, 0x1, R4 ;  /* 0x000000010d047824 */ /* 0x004fe200078e0204 */
[----:B---3--:R-:W-:Y:S06]  /*0460*/  @P1 BRA `(.L_x_5) ;  /* 0xfffffffc00d41947 */ /* 0x008fec000383ffff */
.L_x_1:
[----:B------:R-:W-:Y:S05]  /*0470*/  BSYNC.RECONVERGENT B0 ;  /* 0x0000000000007941 */ /* 0x000fea0003800200 */
.L_x_0:
[----:B------:R-:W-:Y:S01]  /*0480*/  BAR.SYNC.DEFER_BLOCKING 0x0 ;  /* 0x0000000000007b1d */ /* 0x000fe20000010000 */
[----:B------:R-:W-:-:S05]  /*0490*/  IMAD.MOV.U32 R5, RZ, RZ, RZ ;  /* 0x000000ffff057224 */ /* 0x000fca00078e00ff */
[----:B------:R-:W-:Y:S04]  /*04a0*/  BSSY.RECONVERGENT B1, `(.L_x_6) ;  /* 0x00000d8000017945 */ /* 0x000fe80003800200 */
[----:B------:R-:W-:Y:S05]  /*04b0*/  @P0 BRA `(.L_x_7) ;  /* 0x0000000c00580947 */ /* 0x000fea0003800000 */
[----:B------:R-:W0:Y:S01]  /*04c0*/  LDC.64 R12, c[0x0][0x390] ;  /* 0x0000e400ff0c7b82 */ /* 0x000e220000000a00 */
[----:B------:R-:W-:Y:S01]  /*04d0*/  MOV R5, RZ ;  /* 0x000000ff00057202 */ /* 0x000fe20000000f00 */
[----:B------:R-:W-:Y:S01]  /*04e0*/  IMAD.MOV.U32 R6, RZ, RZ, R2 ;  /* 0x000000ffff067224 */ /* 0x000fe200078e0002 */
[----:B0-----:R-:W-:-:S04]  /*04f0*/  IADD3 R12, P0, PT, R12, 0x10, RZ ;  /* 0x000000100c0c7810 */ /* 0x001fc80007f1e0ff */
[----:B------:R-:W-:-:S09]  /*0500*/  IADD3.X R13, PT, PT, RZ, R13, RZ, P0, !PT ;  /* 0x0000000dff0d7210 */ /* 0x000fd200007fe4ff */
.L_x_19:
[----:B0-----:R-:W0:Y:S08]  /*0510*/  LDC.64 R10, c[0x0][0x3b0] ;  /* 0x0000ec00ff0a7b82 */ /* 0x001e300000000a00 */
[----:B---3--:R-:W1:Y:S08]  /*0520*/  LDC.64 R16, c[0x0][0x380] ;  /* 0x0000e000ff107b82 */ /* 0x008e700000000a00 */
[----:B------:R-:W2:Y:S01]  /*0530*/  LDC.64 R8, c[0x0][0x398] ;  /* 0x0000e600ff087b82 */ /* 0x000ea20000000a00 */
[----:B0-----:R-:W-:-:S05]  /*0540*/  IMAD.WIDE R10, R6, 0x4, R10 ;  /* 0x00000004060a7825 */ /* 0x001fca00078e020a */
[----:B------:R-:W3:Y:S02]  /*0550*/  LDG.E R7, desc[UR4][R10.64] ;  /* 0x000000040a077981 */ /* 0x000ee4000c1e1900 */
[C---:B---3--:R-:W-:Y:S02]  /*0560*/  VIADD R19, R7.reuse, 0x1 ;  /* 0x0000000107137836 */ /* 0x048fe40000000000 */
[----:B-1----:R-:W-:-:S04]  /*0570*/  IMAD.WIDE.U32 R14, R7, 0x4, R16 ;  /* 0x00000004070e7825 */ /* 0x002fc800078e0010 */
[----:B------:R-:W-:Y:S01]  /*0580*/  IMAD.WIDE.U32 R16, R19, 0x4, R16 ;  /* 0x0000000413107825 */ /* 0x000fe200078e0010 */
[----:B------:R-:W3:Y:S05]  /*0590*/  LDG.E R25, desc[UR4][R14.64] ;  /* 0x000000040e197981 */ /* 0x000eea000c1e1900 */
[----:B------:R-:W3:Y:S01]  /*05a0*/  LDG.E R16, desc[UR4][R16.64] ;  /* 0x0000000410107981 */ /* 0x000ee2000c1e1900 */
[----:B--2---:R-:W-:-:S06]  /*05b0*/  IMAD.WIDE.U32 R8, R7, 0xc, R8 ;  /* 0x0000000c07087825 */ /* 0x004fcc00078e0008 */
[----:B------:R0:W5:Y:S01]  /*05c0*/  LDG.E R9, desc[UR4][R8.64+0x8] ;  /* 0x0000080408097981 */ /* 0x000162000c1e1900 */
[----:B------:R-:W-:Y:S01]  /*05d0*/  IADD3 R6, PT, PT, R6, 0x1, RZ ;  /* 0x0000000106067810 */ /* 0x000fe20007ffe0ff */
[----:B------:R-:W-:Y:S01]  /*05e0*/  BSSY.RECONVERGENT B0, `(.L_x_8) ;  /* 0x00000b7000007945 */ /* 0x000fe20003800200 */
[----:B------:R-:W-:Y:S02]  /*05f0*/  IMAD.MOV.U32 R24, RZ, RZ, RZ ;  /* 0x000000ffff187224 */ /* 0x000fe400078e00ff */
[----:B------:R-:W-:Y:S02]  /*0600*/  ISETP.NE.AND P0, PT, R6, R3, PT ;  /* 0x000000030600720c */ /* 0x000fe40003f05270 */
[----:B---3--:R-:W-:-:S13]  /*0610*/  ISETP.GE.U32.AND P1, PT, R25, R16, PT ;  /* 0x000000101900720c */ /* 0x008fda0003f26070 */
[----:B0-----:R-:W-:Y:S05]  /*0620*/  @P1 BRA `(.L_x_9) ;  /* 0x0000000800c81947 */ /* 0x001fea0003800000 */
[C---:B------:R-:W-:Y:S01]  /*0630*/  IADD3 R8, PT, PT, -R16.reuse, R25, RZ ;  /* 0x0000001910087210 */ /* 0x040fe20007ffe1ff */
[----:B------:R-:W-:Y:S01]  /*0640*/  IMAD.IADD R10, R16, 0x1, -R25 ;  /* 0x00000001100a7824 */ /* 0x000fe200078e0a19 */
[----:B------:R-:W-:Y:S01]  /*0650*/  BSSY.RECONVERGENT B2, `(.L_x_10) ;  /* 0x0000050000027945 */ /* 0x000fe20003800200 */
[----:B------:R-:W-:Y:S01]  /*0660*/  HFMA2 R24, -RZ, RZ, 0, 0 ;  /* 0x00000000ff187431 */ /* 0x000fe200000001ff */
[----:B------:R-:W-:Y:S02]  /*0670*/  ISETP.GT.U32.AND P1, PT, R8, -0x8, PT ;  /* 0xfffffff80800780c */ /* 0x000fe40003f24070 */
[----:B------:R-:W-:-:S11]  /*0680*/  LOP3.LUT R11, R10, 0x7, RZ, 0xc0, !PT ;  /* 0x000000070a0b7812 */ /* 0x000fd600078ec0ff */
[----:B------:R-:W-:Y:S05]  /*0690*/  @P1 BRA `(.L_x_11) ;  /* 0x00000004002c1947 */ /* 0x000fea0003800000 */
[----:B------:R-:W-:Y:S01]  /*06a0*/  LOP3.LUT R8, R10, 0xfffffff8, RZ, 0xc0, !PT ;  /* 0xfffffff80a087812 */ /* 0x000fe200078ec0ff */
[----:B------:R-:W-:-:S03]  /*06b0*/  IMAD.MOV.U32 R24, RZ, RZ, RZ ;  /* 0x000000ffff187224 */ /* 0x000fc600078e00ff */
[----:B------:R-:W-:-:S07]  /*06c0*/  IADD3 R8, PT, PT, -R8, RZ, RZ ;  /* 0x000000ff08087210 */ /* 0x000fce0007ffe1ff */
.L_x_12:
[----:B------:R-:W0:Y:S08]  /*06d0*/  LDC.64 R16, c[0x0][0x388] ;  /* 0x0000e200ff107b82 */ /* 0x000e300000000a00 */
[----:B-1----:R-:W1:Y:S01]  /*06e0*/  LDC.64 R14, c[0x0][0x3c8] ;  /* 0x0000f200ff0e7b82 */ /* 0x002e620000000a00 */
[----:B0-----:R-:W-:-:S05]  /*06f0*/  IMAD.WIDE R16, R25, 0x4, R16 ;  /* 0x0000000419107825 */ /* 0x001fca00078e0210 */
[----:B------:R-:W1:Y:S04]  /*0700*/  LDG.E R23, desc[UR4][R16.64] ;  /* 0x0000000410177981 */ /* 0x000e68000c1e1900 */
[----:B------:R-:W2:Y:S04]  /*0710*/  LDG.E R18, desc[UR4][R16.64+0x4] ;  /* 0x0000040410127981 */ /* 0x000ea8000c1e1900 */
[----:B------:R-:W3:Y:S04]  /*0720*/  LDG.E R27, desc[UR4][R16.64+0x8] ;  /* 0x00000804101b7981 */ /* 0x000ee8000c1e1900 */
[----:B------:R-:W4:Y:S04]  /*0730*/  LDG.E R19, desc[UR4][R16.64+0xc] ;  /* 0x00000c0410137981 */ /* 0x000f28000c1e1900 */
[----:B------:R-:W4:Y:S04]  /*0740*/  LDG.E R29, desc[UR4][R16.64+0x10] ;  /* 0x00001004101d7981 */ /* 0x000f28000c1e1900 */
[----:B------:R-:W4:Y:S01]  /*0750*/  LDG.E R20, desc[UR4][R16.64+0x14] ;  /* 0x0000140410147981 */ /* 0x000f22000c1e1900 */
[----:B-1----:R-:W-:-:S05]  /*0760*/  IMAD.WIDE.U32 R22, R23, 0x4, R14 ;  /* 0x0000000417167825 */ /* 0x002fca00078e000e */
[----:B------:R2:W4:Y:S02]  /*0770*/  LDG.E R21, desc[UR4][R22.64] ;  /* 0x0000000416157981 */ /* 0x000524000c1e1900 */
[----:B--2---:R-:W-:-:S06]  /*0780*/  IMAD.WIDE.U32 R22, R18, 0x4, R14 ;  /* 0x0000000412167825 */ /* 0x004fcc00078e000e */
[----:B------:R-:W2:Y:S01]  /*0790*/  LDG.E R23, desc[UR4][R22.64] ;  /* 0x0000000416177981 */ /* 0x000ea2000c1e1900 */
[----:B---3--:R-:W-:-:S06]  /*07a0*/  IMAD.WIDE.U32 R26, R27, 0x4, R14 ;  /* 0x000000041b1a7825 */ /* 0x008fcc00078e000e */
[----:B------:R-:W3:Y:S01]  /*07b0*/  LDG.E R26, desc[UR4][R26.64] ;  /* 0x000000041a1a7981 */ /* 0x000ee2000c1e1900 */
[----:B----4-:R-:W-:-:S03]  /*07c0*/  IMAD.WIDE.U32 R18, R19, 0x4, R14 ;  /* 0x0000000413127825 */ /* 0x010fc600078e000e */
[----:B------:R-:W4:Y:S04]  /*07d0*/  LDG.E R22, desc[UR4][R16.64+0x18] ;  /* 0x0000180410167981 */ /* 0x000f28000c1e1900 */
[----:B------:R0:W3:Y:S01]  /*07e0*/  LDG.E R27, desc[UR4][R18.64] ;  /* 0x00000004121b7981 */ /* 0x0000e2000c1e1900 */
[----:B------:R-:W-:-:S03]  /*07f0*/  IMAD.WIDE.U32 R28, R29, 0x4, R14 ;  /* 0x000000041d1c7825 */ /* 0x000fc600078e000e */
[----:B------:R-:W3:Y:S04]  /*0800*/  LDG.E R17, desc[UR4][R16.64+0x1c] ;  /* 0x00001c0410117981 */ /* 0x000ee8000c1e1900 */
[----:B------:R-:W3:Y:S01]  /*0810*/  LDG.E R29, desc[UR4][R28.64] ;  /* 0x000000041c1d7981 */ /* 0x000ee2000c1e1900 */
[----:B0-----:R-:W-:-:S06]  /*0820*/  IMAD.WIDE.U32 R18, R20, 0x4, R14 ;  /* 0x0000000414127825 */ /* 0x001fcc00078e000e */
[----:B------:R-:W3:Y:S01]  /*0830*/  LDG.E R19, desc[UR4][R18.64] ;  /* 0x0000000412137981 */ /* 0x000ee2000c1e1900 */
[----:B------:R-:W-:Y:S01]  /*0840*/  ISETP.NE.AND P6, PT, R21, R0, PT ;  /* 0x000000001500720c */ /* 0x000fe20003fc5270 */
[----:B------:R-:W-:-:S12]  /*0850*/  IMAD.WIDE R20, R25, 0x4, R12 ;  /* 0x0000000419147825 */ /* 0x000fd800078e020c */
[----:B------:R-:W3:Y:S01]  /*0860*/  @!P6 LDG.E R18, desc[UR4][R20.64+-0x10] ;  /* 0xfffff0041412e981 */ /* 0x000ee2000c1e1900 */
[----:B--2---:R-:W-:Y:S01]  /*0870*/  ISETP.NE.AND P1, PT, R23, R0, PT ;  /* 0x000000001700720c */ /* 0x004fe20003f25270 */
[----:B----4-:R-:W-:-:S12]  /*0880*/  IMAD.WIDE.U32 R22, R22, 0x4, R14 ;  /* 0x0000000416167825 */ /* 0x010fd800078e000e */
[----:B------:R-:W2:Y:S04]  /*0890*/  @!P1 LDG.E R28, desc[UR4][R20.64+-0xc] ;  /* 0xfffff404141c9981 */ /* 0x000ea8000c1e1900 */
[----:B------:R-:W4:Y:S01]  /*08a0*/  LDG.E R23, desc[UR4][R22.64] ;  /* 0x0000000416177981 */ /* 0x000f22000c1e1900 */
[----:B---3--:R-:W-:-:S06]  /*08b0*/  IMAD.WIDE.U32 R14, R17, 0x4, R14 ;  /* 0x00000004110e7825 */ /* 0x008fcc00078e000e */
[----:B------:R-:W3:Y:S01]  /*08c0*/  LDG.E R15, desc[UR4][R14.64] ;  /* 0x000000040e0f7981 */ /* 0x000ee2000c1e1900 */
[-C--:B------:R-:W-:Y:S02]  /*08d0*/  ISETP.NE.AND P2, PT, R26, R0.reuse, PT ;  /* 0x000000001a00720c */ /* 0x080fe40003f45270 */
[----:B------:R-:W-:-:S11]  /*08e0*/  ISETP.NE.AND P3, PT, R27, R0, PT ;  /* 0x000000001b00720c */ /* 0x000fd60003f65270 */
[----:B------:R-:W3:Y:S04]  /*08f0*/  @!P2 LDG.E R16, desc[UR4][R20.64+-0x8] ;  /* 0xfffff8041410a981 */ /* 0x000ee8000c1e1900 */
[----:B------:R-:W3:Y:S01]  /*0900*/  @!P3 LDG.E R17, desc[UR4][R20.64+-0x4] ;  /* 0xfffffc041411b981 */ /* 0x000ee2000c1e1900 */
[-C--:B------:R-:W-:Y:S02]  /*0910*/  ISETP.NE.AND P4, PT, R29, R0.reuse, PT ;  /* 0x000000001d00720c */ /* 0x080fe40003f85270 */
[----:B------:R-:W-:-:S11]  /*0920*/  ISETP.NE.AND P5, PT, R19, R0, PT ;  /* 0x000000001300720c */ /* 0x000fd60003fa5270 */
[----:B------:R-:W3:Y:S01]  /*0930*/  @!P4 LDG.E R26, desc[UR4][R20.64] ;  /* 0x00000004141ac981 */ /* 0x000ee2000c1e1900 */
[----:B------:R-:W-:-:S03]  /*0940*/  @!P6 I2FP.F32.U32 R27, R24 ;  /* 0x00000018001be245 */ /* 0x000fc60000201000 */
[----:B------:R-:W3:Y:S02]  /*0950*/  @!P5 LDG.E R19, desc[UR4][R20.64+0x4] ;  /* 0x000004041413d981 */ /* 0x000ee4000c1e1900 */
[----:B------:R-:W-:-:S04]  /*0960*/  @!P6 FADD R18, R18, R27 ;  /* 0x0000001b1212e221 */ /* 0x000fc80000000000 */
[----:B------:R-:W0:Y:S01]  /*0970*/  @!P6 F2I.U32.TRUNC.NTZ R24, R18 ;  /* 0x000000120018e305 */ /* 0x000e22000020f000 */
[----:B----4-:R-:W-:Y:S02]  /*0980*/  ISETP.NE.AND P6, PT, R23, R0, PT ;  /* 0x000000001700720c */ /* 0x010fe40003fc5270 */
[----:B0-----:R-:W-:-:S05]  /*0990*/  @!P1 I2FP.F32.U32 R23, R24 ;  /* 0x0000001800179245 */ /* 0x001fca0000201000 */
[----:B--2---:R-:W-:-:S06]  /*09a0*/  @!P1 FADD R28, R23, R28 ;  /* 0x0000001c171c9221 */ /* 0x004fcc0000000000 */
[----:B------:R-:W2:Y:S01]  /*09b0*/  @!P6 LDG.E R14, desc[UR4][R20.64+0x8] ;  /* 0x00000804140ee981 */ /* 0x000ea2000c1e1900 */
[----:B------:R-:W0:Y:S01]  /*09c0*/  @!P1 F2I.U32.TRUNC.NTZ R24, R28 ;  /* 0x0000001c00189305 */ /* 0x000e22000020f000 */
[----:B---3--:R-:W-:-:S13]  /*09d0*/  ISETP.NE.AND P1, PT, R15, R0, PT ;  /* 0x000000000f00720c */ /* 0x008fda0003f25270 */
[----:B------:R1:W3:Y:S01]  /*09e0*/  @!P1 LDG.E R15, desc[UR4][R20.64+0xc] ;  /* 0x00000c04140f9981 */ /* 0x0002e2000c1e1900 */
[----:B0-----:R-:W-:-:S05]  /*09f0*/  @!P2 I2FP.F32.U32 R23, R24 ;  /* 0x000000180017a245 */ /* 0x001fca0000201000 */
[----:B------:R-:W-:-:S04]  /*0a00*/  @!P2 FADD R16, R23, R16 ;  /* 0x000000101710a221 */ /* 0x000fc80000000000 */
[----:B------:R-:W0:Y:S02]  /*0a10*/  @!P2 F2I.U32.TRUNC.NTZ R24, R16 ;  /* 0x000000100018a305 */ /* 0x000e24000020f000 */
        /* <DEDUP_REMOVED lines=8> */
[----:B------:R-:W1:Y:S02]  /*0aa0*/  @!P5 F2I.U32.TRUNC.NTZ R24, R19 ;  /* 0x000000130018d305 */ /* 0x000e64000020f000 */
[----:B-1----:R-:W-:Y:S01]  /*0ab0*/  @!P6 I2FP.F32.U32 R21, R24 ;  /* 0x000000180015e245 */ /* 0x002fe20000201000 */
[----:B------:R-:W-:Y:S01]  /*0ac0*/  VIADD R8, R8, 0x8 ;  /* 0x0000000808087836 */ /* 0x000fe20000000000 */
[----:B------:R-:W-:-:S03]  /*0ad0*/  IADD3 R25, PT, PT, R25, 0x8, RZ ;  /* 0x0000000819197810 */ /* 0x000fc60007ffe0ff */
[----:B--2---:R-:W-:-:S04]  /*0ae0*/  @!P6 FADD R14, R21, R14 ;  /* 0x0000000e150ee221 */ /* 0x004fc80000000000 */
[----:B------:R-:W0:Y:S02]  /*0af0*/  @!P6 F2I.U32.TRUNC.NTZ R24, R14 ;  /* 0x0000000e0018e305 */ /* 0x000e24000020f000 */
[----:B0-----:R-:W-:-:S05]  /*0b00*/  @!P1 I2FP.F32.U32 R16, R24 ;  /* 0x0000001800109245 */ /* 0x001fca0000201000 */
[----:B---3--:R-:W-:-:S04]  /*0b10*/  @!P1 FADD R15, R16, R15 ;  /* 0x0000000f100f9221 */ /* 0x008fc80000000000 */
[----:B------:R0:W1:Y:S01]  /*0b20*/  @!P1 F2I.U32.TRUNC.NTZ R24, R15 ;  /* 0x0000000f00189305 */ /* 0x000062000020f000 */
[----:B------:R-:W-:-:S13]  /*0b30*/  ISETP.NE.AND P1, PT, R8, RZ, PT ;  /* 0x000000ff0800720c */ /* 0x000fda0003f25270 */
[----:B0-----:R-:W-:Y:S05]  /*0b40*/  @P1 BRA `(.L_x_12) ;  /* 0xfffffff800e01947 */ /* 0x001fea000383ffff */
.L_x_11:
[----:B------:R-:W-:Y:S05]  /*0b50*/  BSYNC.RECONVERGENT B2 ;  /* 0x0000000000027941 */ /* 0x000fea0003800200 */
.L_x_10:
[----:B------:R-:W-:Y:S01]  /*0b60*/  ISETP.NE.AND P1, PT, R11, RZ, PT ;  /* 0x000000ff0b00720c */ /* 0x000fe20003f25270 */
[----:B------:R-:W-:-:S12]  /*0b70*/  BSSY.RECONVERGENT B2, `(.L_x_13) ;  /* 0x000005c000027945 */ /* 0x000fd80003800200 */
[----:B------:R-:W-:Y:S05]  /*0b80*/  @!P1 BRA `(.L_x_14) ;  /* 0x0000000400689947 */ /* 0x000fea0003800000 */
[----:B------:R-:W-:Y:S01]  /*0b90*/  ISETP.GE.U32.AND P1, PT, R11, 0x4, PT ;  /* 0x000000040b00780c */ /* 0x000fe20003f26070 */
[----:B------:R-:W-:Y:S01]  /*0ba0*/  BSSY.RECONVERGENT B3, `(.L_x_15) ;  /* 0x000002a000037945 */ /* 0x000fe20003800200 */
[----:B------:R-:W-:-:S04]  /*0bb0*/  LOP3.LUT R8, R10, 0x3, RZ, 0xc0, !PT ;  /* 0x000000030a087812 */ /* 0x000fc800078ec0ff */
[----:B------:R-:W-:-:S07]  /*0bc0*/  ISETP.NE.AND P5, PT, R8, RZ, PT ;  /* 0x000000ff0800720c */ /* 0x000fce0003fa5270 */
[----:B------:R-:W-:Y:S06]  /*0bd0*/  @!P1 BRA `(.L_x_16) ;  /* 0x0000000000989947 */ /* 0x000fec0003800000 */
[----:B------:R-:W0:Y:S08]  /*0be0*/  LDC.64 R26, c[0x0][0x388] ;  /* 0x0000e200ff1a7b82 */ /* 0x000e300000000a00 */
[----:B------:R-:W2:Y:S08]  /*0bf0*/  LDC.64 R14, c[0x0][0x3c8] ;  /* 0x0000f200ff0e7b82 */ /* 0x000eb00000000a00 */
[----:B------:R-:W3:Y:S01]  /*0c00*/  LDC.64 R22, c[0x0][0x390] ;  /* 0x0000e400ff167b82 */ /* 0x000ee20000000a00 */
[----:B0-----:R-:W-:-:S05]  /*0c10*/  IMAD.WIDE R26, R25, 0x4, R26 ;  /* 0x00000004191a7825 */ /* 0x001fca00078e021a */
[----:B------:R-:W2:Y:S04]  /*0c20*/  LDG.E R17, desc[UR4][R26.64] ;  /* 0x000000041a117981 */ /* 0x000ea8000c1e1900 */
[----:B------:R-:W4:Y:S04]  /*0c30*/  LDG.E R19, desc[UR4][R26.64+0x4] ;  /* 0x000004041a137981 */ /* 0x000f28000c1e1900 */
[----:B------:R-:W3:Y:S04]  /*0c40*/  LDG.E R21, desc[UR4][R26.64+0x8] ;  /* 0x000008041a157981 */ /* 0x000ee8000c1e1900 */
[----:B------:R-:W3:Y:S01]  /*0c50*/  LDG.E R11, desc[UR4][R26.64+0xc] ;  /* 0x00000c041a0b7981 */ /* 0x000ee2000c1e1900 */
[----:B--2---:R-:W-:-:S06]  /*0c60*/  IMAD.WIDE.U32 R16, R17, 0x4, R14 ;  /* 0x0000000411107825 */ /* 0x004fcc00078e000e */
[----:B------:R-:W2:Y:S01]  /*0c70*/  LDG.E R17, desc[UR4][R16.64] ;  /* 0x0000000410117981 */ /* 0x000ea2000c1e1900 */
[----:B----4-:R-:W-:-:S06]  /*0c80*/  IMAD.WIDE.U32 R18, R19, 0x4, R14 ;  /* 0x0000000413127825 */ /* 0x010fcc00078e000e */
[----:B------:R-:W4:Y:S01]  /*0c90*/  LDG.E R19, desc[UR4][R18.64] ;  /* 0x0000000412137981 */ /* 0x000f22000c1e1900 */
[----:B---3--:R-:W-:-:S06]  /*0ca0*/  IMAD.WIDE.U32 R20, R21, 0x4, R14 ;  /* 0x0000000415147825 */ /* 0x008fcc00078e000e */
[----:B------:R-:W3:Y:S01]  /*0cb0*/  LDG.E R21, desc[UR4][R20.64] ;  /* 0x0000000414157981 */ /* 0x000ee2000c1e1900 */
[----:B------:R-:W-:-:S06]  /*0cc0*/  IMAD.WIDE.U32 R14, R11, 0x4, R14 ;  /* 0x000000040b0e7825 */ /* 0x000fcc00078e000e */
[----:B------:R-:W3:Y:S01]  /*0cd0*/  LDG.E R15, desc[UR4][R14.64] ;  /* 0x000000040e0f7981 */ /* 0x000ee2000c1e1900 */
[----:B------:R-:W-:Y:S01]  /*0ce0*/  IMAD.WIDE R22, R25, 0x4, R22 ;  /* 0x0000000419167825 */ /* 0x000fe200078e0216 */
[----:B--2---:R-:W-:-:S13]  /*0cf0*/  ISETP.NE.AND P1, PT, R17, R0, PT ;  /* 0x000000001100720c */ /* 0x004fda0003f25270 */
[----:B------:R-:W2:Y:S01]  /*0d00*/  @!P1 LDG.E R11, desc[UR4][R22.64] ;  /* 0x00000004160b9981 */ /* 0x000ea2000c1e1900 */
[-C--:B----4-:R-:W-:Y:S02]  /*0d10*/  ISETP.NE.AND P2, PT, R19, R0.reuse, PT ;  /* 0x000000001300720c */ /* 0x090fe40003f45270 */
[----:B---3--:R-:W-:-:S11]  /*0d20*/  ISETP.NE.AND P3, PT, R21, R0, PT ;  /* 0x000000001500720c */ /* 0x008fd60003f65270 */
[----:B------:R-:W3:Y:S04]  /*0d30*/  @!P2 LDG.E R16, desc[UR4][R22.64+0x4] ;  /* 0x000004041610a981 */ /* 0x000ee8000c1e1900 */
[----:B------:R-:W4:Y:S01]  /*0d40*/  @!P3 LDG.E R17, desc[UR4][R22.64+0x8] ;  /* 0x000008041611b981 */ /* 0x000f22000c1e1900 */
[----:B------:R-:W-:-:S13]  /*0d50*/  ISETP.NE.AND P4, PT, R15, R0, PT ;  /* 0x000000000f00720c */ /* 0x000fda0003f85270 */
[----:B------:R-:W4:Y:S01]  /*0d60*/  @!P4 LDG.E R18, desc[UR4][R22.64+0xc] ;  /* 0x00000c041612c981 */ /* 0x000f22000c1e1900 */
[----:B-1----:R-:W-:Y:S01]  /*0d70*/  @!P1 I2FP.F32.U32 R14, R24 ;  /* 0x00000018000e9245 */ /* 0x002fe20000201000 */
[----:B------:R-:W-:-:S04]  /*0d80*/  VIADD R25, R25, 0x4 ;  /* 0x0000000419197836 */ /* 0x000fc80000000000 */
[----:B--2---:R-:W-:-:S04]  /*0d90*/  @!P1 FADD R11, R14, R11 ;  /* 0x0000000b0e0b9221 */ /* 0x004fc80000000000 */
[----:B------:R-:W0:Y:S02]  /*0da0*/  @!P1 F2I.U32.TRUNC.NTZ R24, R11 ;  /* 0x0000000b00189305 */ /* 0x000e24000020f000 */
[----:B0-----:R-:W-:-:S05]  /*0db0*/  @!P2 I2FP.F32.U32 R15, R24 ;  /* 0x00000018000fa245 */ /* 0x001fca0000201000 */
[----:B---3--:R-:W-:-:S04]  /*0dc0*/  @!P2 FADD R16, R15, R16 ;  /* 0x000000100f10a221 */ /* 0x008fc80000000000 */
[----:B------:R-:W0:Y:S02]  /*0dd0*/  @!P2 F2I.U32.TRUNC.NTZ R24, R16 ;  /* 0x000000100018a305 */ /* 0x000e24000020f000 */
[----:B0-----:R-:W-:-:S05]  /*0de0*/  @!P3 I2FP.F32.U32 R14, R24 ;  /* 0x00000018000eb245 */ /* 0x001fca0000201000 */
[----:B----4-:R-:W-:-:S04]  /*0df0*/  @!P3 FADD R17, R14, R17 ;  /* 0x000000110e11b221 */ /* 0x010fc80000000000 */
[----:B------:R-:W0:Y:S02]  /*0e00*/  @!P3 F2I.U32.TRUNC.NTZ R24, R17 ;  /* 0x000000110018b305 */ /* 0x000e24000020f000 */
[----:B0-----:R-:W-:-:S05]  /*0e10*/  @!P4 I2FP.F32.U32 R15, R24 ;  /* 0x00000018000fc245 */ /* 0x001fca0000201000 */
[----:B------:R-:W-:-:S04]  /*0e20*/  @!P4 FADD R18, R15, R18 ;  /* 0x000000120f12c221 */ /* 0x000fc80000000000 */
[----:B------:R0:W2:Y:S03]  /*0e30*/  @!P4 F2I.U32.TRUNC.NTZ R24, R18 ;  /* 0x000000120018c305 */ /* 0x0000a6000020f000 */
.L_x_16:
[----:B------:R-:W-:Y:S05]  /*0e40*/  BSYNC.RECONVERGENT B3 ;  /* 0x0000000000037941 */ /* 0x000fea0003800200 */
.L_x_15:
[----:B------:R-:W-:Y:S05]  /*0e50*/  @!P5 BRA `(.L_x_14) ;  /* 0x0000000000b4d947 */ /* 0x000fea0003800000 */
[----:B------:R-:W-:Y:S01]  /*0e60*/  ISETP.NE.AND P1, PT, R8, 0x1, PT ;  /* 0x000000010800780c */ /* 0x000fe20003f25270 */
[----:B------:R-:W-:Y:S01]  /*0e70*/  BSSY.RECONVERGENT B3, `(.L_x_17) ;  /* 0x000001a000037945 */ /* 0x000fe20003800200 */
[----:B------:R-:W-:-:S04]  /*0e80*/  LOP3.LUT R10, R10, 0x1, RZ, 0xc0, !PT ;  /* 0x000000010a0a7812 */ /* 0x000fc800078ec0ff */
[----:B------:R-:W-:-:S07]  /*0e90*/  ISETP.NE.U32.AND P3, PT, R10, 0x1, PT ;  /* 0x000000010a00780c */ /* 0x000fce0003f65070 */
[----:B------:R-:W-:Y:S06]  /*0ea0*/  @!P1 BRA `(.L_x_18) ;  /* 0x0000000000589947 */ /* 0x000fec0003800000 */
[----:B------:R-:W3:Y:S02]  /*0eb0*/  LDC.64 R10, c[0x0][0x388] ;  /* 0x0000e200ff0a7b82 */ /* 0x000ee40000000a00 */
[----:B---3--:R-:W-:-:S06]  /*0ec0*/  IMAD.WIDE R16, R25, 0x4, R10 ;  /* 0x0000000419107825 */ /* 0x008fcc00078e020a */
[----:B------:R-:W3:Y:S01]  /*0ed0*/  LDC.64 R10, c[0x0][0x3c8] ;  /* 0x0000f200ff0a7b82 */ /* 0x000ee20000000a00 */
[----:B------:R-:W3:Y:S04]  /*0ee0*/  LDG.E R15, desc[UR4][R16.64] ;  /* 0x00000004100f7981 */ /* 0x000ee8000c1e1900 */
[----:B------:R-:W4:Y:S01]  /*0ef0*/  LDG.E R19, desc[UR4][R16.64+0x4] ;  /* 0x0000040410137981 */ /* 0x000f22000c1e1900 */
[----:B---3--:R-:W-:-:S06]  /*0f00*/  IMAD.WIDE.U32 R14, R15, 0x4, R10 ;  /* 0x000000040f0e7825 */ /* 0x008fcc00078e000a */
[----:B------:R-:W3:Y:S01]  /*0f10*/  LDG.E R15, desc[UR4][R14.64] ;  /* 0x000000040e0f7981 */ /* 0x000ee2000c1e1900 */
[----:B----4-:R-:W-:Y:S02]  /*0f20*/  IMAD.WIDE.U32 R10, R19, 0x4, R10 ;  /* 0x00000004130a7825 */ /* 0x010fe400078e000a */
[----:B0-----:R-:W0:Y:S04]  /*0f30*/  LDC.64 R18, c[0x0][0x390] ;  /* 0x0000e400ff127b82 */ /* 0x001e280000000a00 */
[----:B------:R-:W4:Y:S01]  /*0f40*/  LDG.E R11, desc[UR4][R10.64] ;  /* 0x000000040a0b7981 */ /* 0x000f22000c1e1900 */
[----:B0-----:R-:W-:Y:S01]  /*0f50*/  IMAD.WIDE R18, R25, 0x4, R18 ;  /* 0x0000000419127825 */ /* 0x001fe200078e0212 */
[----:B---3--:R-:W-:-:S13]  /*0f60*/  ISETP.NE.AND P1, PT, R15, R0, PT ;  /* 0x000000000f00720c */ /* 0x008fda0003f25270 */
[----:B------:R-:W3:Y:S01]  /*0f70*/  @!P1 LDG.E R8, desc[UR4][R18.64] ;  /* 0x0000000412089981 */ /* 0x000ee2000c1e1900 */
[----:B----4-:R-:W-:-:S13]  /*0f80*/  ISETP.NE.AND P2, PT, R11, R0, PT ;  /* 0x000000000b00720c */ /* 0x010fda0003f45270 */
[----:B------:R-:W4:Y:S01]  /*0f90*/  @!P2 LDG.E R16, desc[UR4][R18.64+0x4] ;  /* 0x000004041210a981 */ /* 0x000f22000c1e1900 */
[----:B-12---:R-:W-:Y:S02]  /*0fa0*/  @!P1 I2FP.F32.U32 R17, R24 ;  /* 0x0000001800119245 */ /* 0x006fe40000201000 */
[----:B------:R-:W-:-:S03]  /*0fb0*/  IADD3 R25, PT, PT, R25, 0x2, RZ ;  /* 0x0000000219197810 */ /* 0x000fc60007ffe0ff */
[----:B---3--:R-:W-:-:S04]  /*0fc0*/  @!P1 FADD R8, R17, R8 ;  /* 0x0000000811089221 */ /* 0x008fc80000000000 */
[----:B------:R-:W0:Y:S02]  /*0fd0*/  @!P1 F2I.U32.TRUNC.NTZ R24, R8 ;  /* 0x0000000800189305 */ /* 0x000e24000020f000 */
[----:B0-----:R-:W-:-:S05]  /*0fe0*/  @!P2 I2FP.F32.U32 R15, R24 ;  /* 0x00000018000fa245 */ /* 0x001fca0000201000 */
[----:B----4-:R-:W-:-:S04]  /*0ff0*/  @!P2 FADD R16, R15, R16 ;  /* 0x000000100f10a221 */ /* 0x010fc80000000000 */
[----:B------:R3:W4:Y:S03]  /*1000*/  @!P2 F2I.U32.TRUNC.NTZ R24, R16 ;  /* 0x000000100018a305 */ /* 0x000726000020f000 */
.L_x_18:
[----:B------:R-:W-:Y:S05]  /*1010*/  BSYNC.RECONVERGENT B3 ;  /* 0x0000000000037941 */ /* 0x000fea0003800200 */
.L_x_17:
[----:B------:R-:W-:Y:S05]  /*1020*/  @P3 BRA `(.L_x_14) ;  /* 0x0000000000403947 */ /* 0x000fea0003800000 */
[----:B------:R-:W0:Y:S08]  /*1030*/  LDC.64 R10, c[0x0][0x388] ;  /* 0x0000e200ff0a7b82 */ /* 0x000e300000000a00 */
[----:B------:R-:W1:Y:S01]  /*1040*/  LDC.64 R14, c[0x0][0x3c8] ;  /* 0x0000f200ff0e7b82 */ /* 0x000e620000000a00 */
[----:B0-----:R-:W-:-:S06]  /*1050*/  IMAD.WIDE R10, R25, 0x4, R10 ;  /* 0x00000004190a7825 */ /* 0x001fcc00078e020a */
[----:B------:R-:W1:Y:S02]  /*1060*/  LDG.E R11, desc[UR4][R10.64] ;  /* 0x000000040a0b7981 */ /* 0x000e64000c1e1900 */
[----:B-1----:R-:W-:-:S06]  /*1070*/  IMAD.WIDE.U32 R14, R11, 0x4, R14 ;  /* 0x000000040b0e7825 */ /* 0x002fcc00078e000e */
[----:B------:R-:W2:Y:S02]  /*1080*/  LDG.E R15, desc[UR4][R14.64] ;  /* 0x000000040e0f7981 */ /* 0x000ea4000c1e1900 */
[----:B--2---:R-:W-:-:S13]  /*1090*/  ISETP.NE.AND P1, PT, R15, R0, PT ;  /* 0x000000000f00720c */ /* 0x004fda0003f25270 */
[----:B------:R-:W-:Y:S05]  /*10a0*/  @P1 BRA `(.L_x_14) ;  /* 0x0000000000201947 */ /* 0x000fea0003800000 */
[----:B------:R-:W0:Y:S01]  /*10b0*/  LDCU.64 UR6, c[0x0][0x390] ;  /* 0x00007200ff0677ac */ /* 0x000e220008000a00 */
[----:B------:R-:W-:Y:S02]  /*10c0*/  SHF.R.S32.HI R8, RZ, 0x1f, R25 ;  /* 0x0000001fff087819 */ /* 0x000fe40000011419 */
[----:B0-----:R-:W-:-:S04]  /*10d0*/  LEA R10, P1, R25, UR6, 0x2 ;  /* 0x00000006190a7c11 */ /* 0x001fc8000f8210ff */
[----:B------:R-:W-:-:S05]  /*10e0*/  LEA.HI.X R11, R25, UR7, R8, 0x2, P1 ;  /* 0x00000007190b7c11 */ /* 0x000fca00088f1408 */
[----:B------:R-:W2:Y:S01]  /*10f0*/  LDG.E R10, desc[UR4][R10.64] ;  /* 0x000000040a0a7981 */ /* 0x000ea2000c1e1900 */
[----:B----4-:R-:W-:-:S05]  /*1100*/  I2FP.F32.U32 R15, R24 ;  /* 0x00000018000f7245 */ /* 0x010fca0000201000 */
[----:B--2---:R-:W-:-:S06]  /*1110*/  FADD R24, R15, R10 ;  /* 0x0000000a0f187221 */ /* 0x004fcc0000000000 */
[----:B------:R-:W0:Y:S02]  /*1120*/  F2I.U32.TRUNC.NTZ R24, R24 ;  /* 0x0000001800187305 */ /* 0x000e24000020f000 */
.L_x_14:
[----:B------:R-:W-:Y:S05]  /*1130*/  BSYNC.RECONVERGENT B2 ;  /* 0x0000000000027941 */ /* 0x000fea0003800200 */
.L_x_13:
[----:B012-4-:R-:W-:-:S07]  /*1140*/  I2FP.F32.U32 R24, R24 ;  /* 0x0000001800187245 */ /* 0x017fce0000201000 */
.L_x_9:
[----:B------:R-:W-:Y:S05]  /*1150*/  BSYNC.RECONVERGENT B0 ;  /* 0x0000000000007941 */ /* 0x000fea0003800200 */
.L_x_8:
[----:B------:R-:W0:Y:S01]  /*1160*/  LDCU UR6, c[0x0][0x3a8] ;  /* 0x00007500ff0677ac */ /* 0x000e220008000800 */
[----:B-----5:R-:W-:-:S04]  /*1170*/  IMAD.IADD R8, R4, 0x1, -R9 ;  /* 0x0000000104087824 */ /* 0x020fc800078e0a09 */
[----:B------:R-:W-:-:S05]  /*1180*/  IMAD R8, R9, R8, RZ ;  /* 0x0000000809087224 */ /* 0x000fca00078e02ff */
[----:B------:R-:W-:-:S05]  /*1190*/  I2FP.F32.U32 R8, R8 ;  /* 0x0000000800087245 */ /* 0x000fca0000201000 */
[----:B0-----:R-:W-:-:S05]  /*11a0*/  FMUL R9, R8, UR6 ;  /* 0x0000000608097c20 */ /* 0x001fca0008400000 */
[----:B------:R-:W-:-:S13]  /*11b0*/  FSETP.GTU.AND P1, PT, R9, R24, PT ;  /* 0x000000180900720b */ /* 0x000fda0003f2c000 */
[----:B------:R-:W0:Y:S01]  /*11c0*/  @!P1 LDC.64 R8, c[0x0][0x3d8] ;  /* 0x0000f600ff089b82 */ /* 0x000e220000000a00 */
[----:B------:R-:W-:Y:S01]  /*11d0*/  @!P1 IADD3 R11, PT, PT, R2, R5, RZ ;  /* 0x00000005020b9210 */ /* 0x000fe20007ffe0ff */
[----:B------:R-:W-:-:S04]  /*11e0*/  @!P1 VIADD R5, R5, 0x1 ;  /* 0x0000000105059836 */ /* 0x000fc80000000000 */
[----:B0-----:R-:W-:-:S05]  /*11f0*/  @!P1 IMAD.WIDE.U32 R8, R11, 0x4, R8 ;  /* 0x000000040b089825 */ /* 0x001fca00078e0008 */
[----:B------:R0:W-:Y:S01]  /*1200*/  @!P1 STG.E desc[UR4][R8.64], R7 ;  /* 0x0000000708009986 */ /* 0x0001e2000c101904 */
[----:B------:R-:W-:Y:S05]  /*1210*/  @P0 BRA `(.L_x_19) ;  /* 0xfffffff000bc0947 */ /* 0x000fea000383ffff */
.L_x_7:
[----:B------:R-:W-:Y:S05]  /*1220*/  BSYNC.RECONVERGENT B1 ;  /* 0x0000000000017941 */ /* 0x000fea0003800200 */
.L_x_6:
[----:B------:R-:W1:Y:S02]  /*1230*/  LDC.64 R2, c[0x0][0x3d0] ;  /* 0x0000f400ff027b82 */ /* 0x000e640000000a00 */
[----:B-1----:R-:W-:-:S05]  /*1240*/  IMAD.WIDE.U32 R2, R0, 0x4, R2 ;  /* 0x0000000400027825 */ /* 0x002fca00078e0002 */
[----:B------:R-:W-:Y:S01]  /*1250*/  STG.E desc[UR4][R2.64], R5 ;  /* 0x0000000502007986 */ /* 0x000fe2000c101904 */
[----:B------:R-:W-:Y:S05]  /*1260*/  EXIT ;  /* 0x000000000000794d */ /* 0x000fea0003800000 */
.L_x_20:
[----:B------:R-:W-:-:S00]  /*1270*/  BRA `(.L_x_20) ;  /* 0xfffffffc00fc7947 */ /* 0x000fc0000383ffff */
[----:B------:R-:W-:-:S00]  /*1280*/  NOP ;  /* 0x0000000000007918 */ /* 0x000fc00000000000 */
[----:B------:R-:W-:-:S00]  /*1290*/  NOP ;  /* 0x0000000000007918 */ /* 0x000fc00000000000 */
[----:B------:R-:W-:-:S00]  /*12a0*/  NOP ;  /* 0x0000000000007918 */ /* 0x000fc00000000000 */
[----:B------:R-:W-:-:S00]  /*12b0*/  NOP ;  /* 0x0000000000007918 */ /* 0x000fc00000000000 */
[----:B------:R-:W-:-:S00]  /*12c0*/  NOP ;  /* 0x0000000000007918 */ /* 0x000fc00000000000 */
[----:B------:R-:W-:-:S00]  /*12d0*/  NOP ;  /* 0x0000000000007918 */ /* 0x000fc00000000000 */
[----:B------:R-:W-:-:S00]  /*12e0*/  NOP ;  /* 0x0000000000007918 */ /* 0x000fc00000000000 */
[----:B------:R-:W-:-:S00]  /*12f0*/  NOP ;  /* 0x0000000000007918 */ /* 0x000fc00000000000 */
.L_x_74:


//--------------------- .text._Z23create_partition_kernelP9node_dataP9comm_dataP14part_scan_dataPjii --------------------------
	.section	.text._Z23create_partition_kernelP9node_dataP9comm_dataP14part_scan_dataPjii,"ax",@progbits
	.align	128
        .global         _Z23create_partition_kernelP9node_dataP9comm_dataP14part_scan_dataPjii
        .type           _Z23create_partition_kernelP9node_dataP9comm_dataP14part_scan_dataPjii,@function
        .size           _Z23create_partition_kernelP9node_dataP9comm_dataP14part_scan_dataPjii,(.L_x_75 - _Z23create_partition_kernelP9node_dataP9comm_dataP14part_scan_dataPjii)
        .other          _Z23create_partition_kernelP9node_dataP9comm_dataP14part_scan_dataPjii,@"STO_CUDA_ENTRY STV_DEFAULT"
_Z23create_partition_kernelP9node_dataP9comm_dataP14part_scan_dataPjii:
.text._Z23create_partition_kernelP9node_dataP9comm_dataP14part_scan_dataPjii:
[----:B------:R-:W-:Y:S01]  /*0000*/  LDC R1, c[0x0][0x37c] ;  /* 0x0000df00ff017b82 */ /* 0x000fe20000000800 */
[----:B------:R-:W0:Y:S07]  /*0010*/  S2R R11, SR_TID.X ;  /* 0x00000000000b7919 */ /* 0x000e2e0000002100 */
[----:B------:R-:W0:Y:S01]  /*0020*/  LDC.64 R2, c[0x0][0x380] ;  /* 0x0000e000ff027b82 */ /* 0x000e220000000a00 */
[----:B------:R-:W1:Y:S07]  /*0030*/  LDCU.64 UR4, c[0x0][0x358] ;  /* 0x00006b00ff0477ac */ /* 0x000e6e0008000a00 */
[----:B------:R-:W2:Y:S01]  /*0040*/  LDC.64 R4, c[0x0][0x390] ;  /* 0x0000e400ff047b82 */ /* 0x000ea20000000a00 */
[----:B------:R-:W-:-:S07]  /*0050*/  HFMA2 R13, -RZ, RZ, 0, 5.9604644775390625e-08 ;  /* 0x00000001ff0d7431 */ /* 0x000fce00000001ff */
[----:B------:R-:W3:Y:S01]  /*0060*/  LDC.64 R6, c[0x0][0x398] ;  /* 0x0000e600ff067b82 */ /* 0x000ee20000000a00 */
[----:B0-----:R-:W-:-:S06]  /*0070*/  IMAD.WIDE.U32 R2, R11, 0xc, R2 ;  /* 0x0000000c0b027825 */ /* 0x001fcc00078e0002 */
[----:B-1----:R-:W2:Y:S02]  /*0080*/  LDG.E R3, desc[UR4][R2.64] ;  /* 0x0000000402037981 */ /* 0x002ea4000c1e1900 */
[----:B--2---:R-:W-:-:S05]  /*0090*/  IMAD.WIDE.U32 R4, R3, 0x8, R4 ;  /* 0x0000000803047825 */ /* 0x004fca00078e0004 */
[----:B------:R-:W2:Y:S04]  /*00a0*/  LDG.E R0, desc[UR4][R4.64] ;  /* 0x0000000404007981 */ /* 0x000ea8000c1e1900 */
[----:B------:R-:W2:Y:S02]  /*00b0*/  ATOMG.E.ADD.STRONG.GPU PT, R9, desc[UR4][R4.64+0x4], R13 ;  /* 0x8000040d040979a8 */ /* 0x000ea400081ef104 */
[----:B--2---:R-:W-:-:S05]  /*00c0*/  IADD3 R9, PT, PT, R0, R9, RZ ;  /* 0x0000000900097210 */ /* 0x004fca0007ffe0ff */
[----:B---3--:R-:W-:-:S05]  /*00d0*/  IMAD.WIDE.U32 R6, R9, 0x4, R6 ;  /* 0x0000000409067825 */ /* 0x008fca00078e0006 */
[----:B------:R-:W-:Y:S01]  /*00e0*/  STG.E desc[UR4][R6.64], R11 ;  /* 0x0000000b06007986 */ /* 0x000fe2000c101904 */
[----:B------:R-:W-:Y:S05]  /*00f0*/  EXIT ;  /* 0x000000000000794d */ /* 0x000fea0003800000 */
.L_x_21:
        /* <DEDUP_REMOVED lines=16> */
.L_x_75:


//--------------------- .text._Z22move_nodes_fast_kernelPjS_PfP9node_dataP9comm_dataiiifPbS_ --------------------------
	.section	.text._Z22move_nodes_fast_kernelPjS_PfP9node_dataP9comm_dataiiifPbS_,"ax",@progbits
	.align	128
        .global         _Z22move_nodes_fast_kernelPjS_PfP9node_dataP9comm_dataiiifPbS_
        .type           _Z22move_nodes_fast_kernelPjS_PfP9node_dataP9comm_dataiiifPbS_,@function
        .size           _Z22move_nodes_fast_kernelPjS_PfP9node_dataP9comm_dataiiifPbS_,(.L_x_76 - _Z22move_nodes_fast_kernelPjS_PfP9node_dataP9comm_dataiiifPbS_)
        .other          _Z22move_nodes_fast_kernelPjS_PfP9node_dataP9comm_dataiiifPbS_,@"STO_CUDA_ENTRY STV_DEFAULT"
_Z22move_nodes_fast_kernelPjS_PfP9node_dataP9comm_dataiiifPbS_:
.text._Z22move_nodes_fast_kernelPjS_PfP9node_dataP9comm_dataiiifPbS_:
[----:B------:R-:W-:Y:S01]  /*0000*/  LDC R1, c[0x0][0x37c] ;  /* 0x0000df00ff017b82 */ /* 0x000fe20000000800 */
[----:B------:R-:W0:Y:S07]  /*0010*/  S2R R3, SR_TID.X ;  /* 0x0000000000037919 */ /* 0x000e2e0000002100 */
[----:B------:R-:W0:Y:S01]  /*0020*/  LDC.64 R6, c[0x0][0x380] ;  /* 0x0000e000ff067b82 */ /* 0x000e220000000a00 */
[----:B------:R-:W1:Y:S01]  /*0030*/  LDCU.64 UR4, c[0x0][0x358] ;  /* 0x00006b00ff0477ac */ /* 0x000e620008000a00 */
[----:B0-----:R-:W-:-:S05]  /*0040*/  IMAD.WIDE.U32 R6, R3, 0x4, R6 ;  /* 0x0000000403067825 */ /* 0x001fca00078e0006 */
[----:B-1----:R-:W2:Y:S04]  /*0050*/  LDG.E R0, desc[UR4][R6.64] ;  /* 0x0000000406007981 */ /* 0x002ea8000c1e1900 */
[----:B------:R-:W2:Y:S02]  /*0060*/  LDG.E R3, desc[UR4][R6.64+0x4] ;  /* 0x0000040406037981 */ /* 0x000ea4000c1e1900 */
[----:B--2---:R-:W-:-:S04]  /*0070*/  IADD3 R5, PT, PT, -R0, R3, RZ ;  /* 0x0000000300057210 */ /* 0x004fc80007ffe1ff */
[C---:B------:R-:W-:Y:S02]  /*0080*/  LOP3.LUT R2, R5.reuse, 0x7, RZ, 0xc0, !PT ;  /* 0x0000000705027812 */ /* 0x040fe400078ec0ff */
[C---:B------:R-:W-:Y:S02]  /*0090*/  LOP3.LUT R4, R5.reuse, 0x3, RZ, 0xc0, !PT ;  /* 0x0000000305047812 */ /* 0x040fe400078ec0ff */
[----:B------:R-:W-:-:S07]  /*00a0*/  LOP3.LUT R5, R5, 0xfffffff8, RZ, 0xc0, !PT ;  /* 0xfffffff805057812 */ /* 0x000fce00078ec0ff */
.L_x_47:
[----:B0-----:R-:W0:Y:S01]  /*00b0*/  S2R R11, SR_TID.X ;  /* 0x00000000000b7919 */ /* 0x001e220000002100 */
[----:B------:R-:W1:Y:S01]  /*00c0*/  LDCU.64 UR6, c[0x0][0x398] ;  /* 0x00007300ff0677ac */ /* 0x000e620008000a00 */
[----:B---3--:R-:W2:Y:S01]  /*00d0*/  LDC.64 R12, c[0x0][0x3a0] ;  /* 0x0000e800ff0c7b82 */ /* 0x008ea20000000a00 */
[----:B-1----:R-:W-:Y:S01]  /*00e0*/  MOV R18, UR6 ;  /* 0x0000000600127c02 */ /* 0x002fe20008000f00 */
[----:B------:R-:W-:-:S04]  /*00f0*/  IMAD.U32 R19, RZ, RZ, UR7 ;  /* 0x00000007ff137e24 */ /* 0x000fc8000f8e00ff */
[----:B0-----:R-:W-:-:S05]  /*0100*/  IMAD.WIDE.U32 R10, R11, 0xc, R18 ;  /* 0x0000000c0b0a7825 */ /* 0x001fca00078e0012 */
[----:B------:R-:W2:Y:S04]  /*0110*/  LDG.E R6, desc[UR4][R10.64] ;  /* 0x000000040a067981 */ /* 0x000ea8000c1e1900 */
[----:B-----5:R0:W5:Y:S01]  /*0120*/  LDG.E R7, desc[UR4][R10.64+0x8] ;  /* 0x000008040a077981 */ /* 0x020162000c1e1900 */
[----:B------:R-:W-:Y:S01]  /*0130*/  ISETP.GT.U32.AND P0, PT, R3, R0, PT ;  /* 0x000000000300720c */ /* 0x000fe20003f04070 */
[----:B--2---:R-:W-:-:S05]  /*0140*/  IMAD.WIDE.U32 R12, R6, 0x4, R12 ;  /* 0x00000004060c7825 */ /* 0x004fca00078e000c */
[----:B------:R0:W5:Y:S01]  /*0150*/  LDG.E R8, desc[UR4][R12.64] ;  /* 0x000000040c087981 */ /* 0x000162000c1e1900 */
[----:B------:R-:W-:Y:S01]  /*0160*/  BSSY.RECONVERGENT B0, `(.L_x_22) ;  /* 0x00000d4000007945 */ /* 0x000fe20003800200 */
[----:B------:R-:W-:-:S05]  /*0170*/  HFMA2 R9, -RZ, RZ, 0, 0 ;  /* 0x00000000ff097431 */ /* 0x000fca00000001ff */
[----:B------:R-:W-:Y:S05]  /*0180*/  @!P0 BRA `(.L_x_23) ;  /* 0x0000000c00448947 */ /* 0x000fea0003800000 */
[-C--:B0-----:R-:W-:Y:S01]  /*0190*/  LOP3.LUT R10, RZ, R0.reuse, RZ, 0x33, !PT ;  /* 0x00000000ff0a7212 */ /* 0x081fe200078e33ff */
[----:B------:R-:W-:Y:S01]  /*01a0*/  BSSY.RECONVERGENT B1, `(.L_x_24) ;  /* 0x0000085000017945 */ /* 0x000fe20003800200 */
[----:B------:R-:W-:Y:S01]  /*01b0*/  IMAD.MOV.U32 R9, RZ, RZ, RZ ;  /* 0x000000ffff097224 */ /* 0x000fe200078e00ff */
[----:B------:R-:W-:Y:S02]  /*01c0*/  MOV R11, R0 ;  /* 0x00000000000b7202 */ /* 0x000fe40000000f00 */
[----:B------:R-:W-:-:S04]  /*01d0*/  IADD3 R10, PT, PT, R3, R10, RZ ;  /* 0x0000000a030a7210 */ /* 0x000fc80007ffe0ff */
[----:B------:R-:W-:-:S13]  /*01e0*/  ISETP.GE.U32.AND P0, PT, R10, 0x7, PT ;  /* 0x000000070a00780c */ /* 0x000fda0003f06070 */
[----:B------:R-:W-:Y:S05]  /*01f0*/  @!P0 BRA `(.L_x_25) ;  /* 0x0000000400fc8947 */ /* 0x000fea0003800000 */
[----:B------:R-:W0:Y:S01]  /*0200*/  LDCU.64 UR6, c[0x0][0x388] ;  /* 0x00007100ff0677ac */ /* 0x000e220008000a00 */
[----:B------:R-:W-:Y:S01]  /*0210*/  MOV R10, 0x10 ;  /* 0x00000010000a7802 */ /* 0x000fe20000000f00 */
[----:B------:R-:W-:-:S04]  /*0220*/  IMAD.MOV.U32 R11, RZ, RZ, 0x0 ;  /* 0x00000000ff0b7424 */ /* 0x000fc800078e00ff */
[----:B------:R-:W-:-:S03]  /*0230*/  IMAD.WIDE.U32 R10, R0, 0x4, R10 ;  /* 0x00000004000a7825 */ /* 0x000fc600078e000a */
[----:B0-----:R-:W-:-:S04]  /*0240*/  IADD3 R12, P0, PT, R10, UR6, RZ ;  /* 0x000000060a0c7c10 */ /* 0x001fc8000ff1e0ff */
[----:B------:R-:W-:Y:S01]  /*0250*/  IADD3.X R13, PT, PT, R11, UR7, RZ, P0, !PT ;  /* 0x000000070b0d7c10 */ /* 0x000fe200087fe4ff */
[----:B------:R-:W0:Y:S04]  /*0260*/  LDCU.64 UR6, c[0x0][0x390] ;  /* 0x00007200ff0677ac */ /* 0x000e280008000a00 */
[----:B------:R-:W2:Y:S04]  /*0270*/  LDG.E R15, desc[UR4][R12.64+-0x10] ;  /* 0xfffff0040c0f7981 */ /* 0x000ea8000c1e1900 */
[----:B------:R-:W3:Y:S04]  /*0280*/  LDG.E R29, desc[UR4][R12.64+-0xc] ;  /* 0xfffff4040c1d7981 */ /* 0x000ee8000c1e1900 */
[----:B------:R-:W4:Y:S04]  /*0290*/  LDG.E R27, desc[UR4][R12.64+-0x8] ;  /* 0xfffff8040c1b7981 */ /* 0x000f28000c1e1900 */
[----:B------:R-:W4:Y:S04]  /*02a0*/  LDG.E R21, desc[UR4][R12.64+-0x4] ;  /* 0xfffffc040c157981 */ /* 0x000f28000c1e1900 */
[----:B------:R-:W4:Y:S04]  /*02b0*/  LDG.E R23, desc[UR4][R12.64] ;  /* 0x000000040c177981 */ /* 0x000f28000c1e1900 */
[----:B------:R-:W4:Y:S04]  /*02c0*/  LDG.E R17, desc[UR4][R12.64+0x4] ;  /* 0x000004040c117981 */ /* 0x000f28000c1e1900 */
[----:B------:R-:W4:Y:S04]  /*02d0*/  LDG.E R25, desc[UR4][R12.64+0x8] ;  /* 0x000008040c197981 */ /* 0x000f28000c1e1900 */
[----:B------:R-:W4:Y:S01]  /*02e0*/  LDG.E R5, desc[UR4][R12.64+0xc] ;  /* 0x00000c040c057981 */ /* 0x000f22000c1e1900 */
[----:B--2---:R-:W-:-:S06]  /*02f0*/  IMAD.WIDE.U32 R14, R15, 0xc, R18 ;  /* 0x0000000c0f0e7825 */ /* 0x004fcc00078e0012 */
[----:B------:R0:W2:Y:S01]  /*0300*/  LDG.E R15, desc[UR4][R14.64] ;  /* 0x000000040e0f7981 */ /* 0x0000a2000c1e1900 */
[----:B---3--:R-:W-:-:S04]  /*0310*/  IMAD.WIDE.U32 R28, R29, 0xc, R18 ;  /* 0x0000000c1d1c7825 */ /* 0x008fc800078e0012 */
[--C-:B----4-:R-:W-:Y:S01]  /*0320*/  IMAD.WIDE.U32 R26, R27, 0xc, R18.reuse ;  /* 0x0000000c1b1a7825 */ /* 0x110fe200078e0012 */
[----:B------:R-:W3:Y:S03]  /*0330*/  LDG.E R9, desc[UR4][R28.64] ;  /* 0x000000041c097981 */ /* 0x000ee6000c1e1900 */
[--C-:B------:R-:W-:Y:S02]  /*0340*/  IMAD.WIDE.U32 R20, R21, 0xc, R18.reuse ;  /* 0x0000000c15147825 */ /* 0x100fe400078e0012 */
[----:B------:R-:W4:Y:S02]  /*0350*/  LDG.E R27, desc[UR4][R26.64] ;  /* 0x000000041a1b7981 */ /* 0x000f24000c1e1900 */
[--C-:B------:R-:W-:Y:S02]  /*0360*/  IMAD.WIDE.U32 R22, R23, 0xc, R18.reuse ;  /* 0x0000000c17167825 */ /* 0x100fe400078e0012 */
[----:B------:R-:W4:Y:S02]  /*0370*/  LDG.E R21, desc[UR4][R20.64] ;  /* 0x0000000414157981 */ /* 0x000f24000c1e1900 */
[--C-:B------:R-:W-:Y:S01]  /*0380*/  IMAD.WIDE.U32 R16, R17, 0xc, R18.reuse ;  /* 0x0000000c11107825 */ /* 0x100fe200078e0012 */
[----:B0-----:R-:W-:Y:S01]  /*0390*/  IADD3 R14, P0, PT, R10, UR6, RZ ;  /* 0x000000060a0e7c10 */ /* 0x001fe2000ff1e0ff */
[----:B------:R-:W4:Y:S02]  /*03a0*/  LDG.E R23, desc[UR4][R22.64] ;  /* 0x0000000416177981 */ /* 0x000f24000c1e1900 */
[----:B------:R-:W-:-:S02]  /*03b0*/  IMAD.WIDE.U32 R24, R25, 0xc, R18 ;  /* 0x0000000c19187825 */ /* 0x000fc400078e0012 */
[----:B------:R-:W4:Y:S04]  /*03c0*/  LDG.E R17, desc[UR4][R16.64] ;  /* 0x0000000410117981 */ /* 0x000f28000c1e1900 */
[----:B------:R-:W4:Y:S01]  /*03d0*/  LDG.E R25, desc[UR4][R24.64] ;  /* 0x0000000418197981 */ /* 0x000f22000c1e1900 */
[----:B--2---:R-:W-:Y:S02]  /*03e0*/  ISETP.NE.AND P6, PT, R15, R6, PT ;  /* 0x000000060f00720c */ /* 0x004fe40003fc5270 */
[----:B------:R-:W-:Y:S01]  /*03f0*/  IADD3.X R15, PT, PT, R11, UR7, RZ, P0, !PT ;  /* 0x000000070b0f7c10 */ /* 0x000fe200087fe4ff */
[----:B------:R-:W-:-:S06]  /*0400*/  IMAD.WIDE.U32 R10, R5, 0xc, R18 ;  /* 0x0000000c050a7825 */ /* 0x000fcc00078e0012 */
[----:B------:R-:W2:Y:S04]  /*0410*/  LDG.E R11, desc[UR4][R10.64] ;  /* 0x000000040a0b7981 */ /* 0x000ea8000c1e1900 */
[----:B------:R-:W2:Y:S01]  /*0420*/  @!P6 LDG.E R5, desc[UR4][R14.64+-0x10] ;  /* 0xfffff0040e05e981 */ /* 0x000ea2000c1e1900 */
[-C--:B---3--:R-:W-:Y:S02]  /*0430*/  ISETP.NE.AND P0, PT, R9, R6.reuse, PT ;  /* 0x000000060900720c */ /* 0x088fe40003f05270 */
[-C--:B----4-:R-:W-:Y:S02]  /*0440*/  ISETP.NE.AND P1, PT, R27, R6.reuse, PT ;  /* 0x000000061b00720c */ /* 0x090fe40003f25270 */
[-C--:B------:R-:W-:Y:S02]  /*0450*/  ISETP.NE.AND P2, PT, R21, R6.reuse, PT ;  /* 0x000000061500720c */ /* 0x080fe40003f45270 */
[----:B------:R-:W-:-:S07]  /*0460*/  ISETP.NE.AND P3, PT, R23, R6, PT ;  /* 0x000000061700720c */ /* 0x000fce0003f65270 */
[----:B------:R-:W3:Y:S01]  /*0470*/  @!P0 LDG.E R20, desc[UR4][R14.64+-0xc] ;  /* 0xfffff4040e148981 */ /* 0x000ee2000c1e1900 */
[----:B------:R-:W-:-:S03]  /*0480*/  ISETP.NE.AND P4, PT, R17, R6, PT ;  /* 0x000000061100720c */ /* 0x000fc60003f85270 */
[----:B------:R-:W4:Y:S01]  /*0490*/  @!P1 LDG.E R16, desc[UR4][R14.64+-0x8] ;  /* 0xfffff8040e109981 */ /* 0x000f22000c1e1900 */
[----:B------:R-:W-:-:S03]  /*04a0*/  HFMA2 R9, -RZ, RZ, 0, 0 ;  /* 0x00000000ff097431 */ /* 0x000fc600000001ff */
[----:B------:R-:W4:Y:S01]  /*04b0*/  @!P2 LDG.E R22, desc[UR4][R14.64+-0x4] ;  /* 0xfffffc040e16a981 */ /* 0x000f22000c1e1900 */
[----:B------:R-:W-:-:S03]  /*04c0*/  ISETP.NE.AND P5, PT, R25, R6, PT ;  /* 0x000000061900720c */ /* 0x000fc60003fa5270 */
[----:B------:R-:W4:Y:S04]  /*04d0*/  @!P3 LDG.E R10, desc[UR4][R14.64] ;  /* 0x000000040e0ab981 */ /* 0x000f28000c1e1900 */
[----:B------:R-:W4:Y:S06]  /*04e0*/  @!P4 LDG.E R24, desc[UR4][R14.64+0x4] ;  /* 0x000004040e18c981 */ /* 0x000f2c000c1e1900 */
[----:B------:R-:W4:Y:S01]  /*04f0*/  @!P5 LDG.E R26, desc[UR4][R14.64+0x8] ;  /* 0x000008040e1ad981 */ /* 0x000f22000c1e1900 */
[----:B--2---:R-:W-:Y:S01]  /*0500*/  @!P6 FADD R9, RZ, R5 ;  /* 0x00000005ff09e221 */ /* 0x004fe20000000000 */
[----:B------:R-:W-:-:S13]  /*0510*/  ISETP.NE.AND P6, PT, R11, R6, PT ;  /* 0x000000060b00720c */ /* 0x000fda0003fc5270 */
[----:B------:R-:W2:Y:S01]  /*0520*/  @!P6 LDG.E R28, desc[UR4][R14.64+0xc] ;  /* 0x00000c040e1ce981 */ /* 0x000ea2000c1e1900 */
[----:B---3--:R-:W-:Y:S01]  /*0530*/  @!P0 FADD R9, R9, R20 ;  /* 0x0000001409098221 */ /* 0x008fe20000000000 */
[----:B------:R-:W-:-:S03]  /*0540*/  IADD3 R5, PT, PT, -R0, R3, RZ ;  /* 0x0000000300057210 */ /* 0x000fc60007ffe1ff */
[----:B----4-:R-:W-:Y:S01]  /*0550*/  @!P1 FADD R9, R9, R16 ;  /* 0x0000001009099221 */ /* 0x010fe20000000000 */
[----:B------:R-:W-:-:S03]  /*0560*/  LOP3.LUT R5, R5, 0xfffffff8, RZ, 0xc0, !PT ;  /* 0xfffffff805057812 */ /* 0x000fc600078ec0ff */
[----:B------:R-:W-:Y:S01]  /*0570*/  @!P2 FADD R9, R9, R22 ;  /* 0x000000160909a221 */ /* 0x000fe20000000000 */
[----:B------:R-:W-:-:S04]  /*0580*/  IADD3 R22, PT, PT, -R5, 0x8, RZ ;  /* 0x0000000805167810 */ /* 0x000fc80007ffe1ff */
[----:B------:R-:W-:Y:S01]  /*0590*/  ISETP.NE.AND P0, PT, R22, RZ, PT ;  /* 0x000000ff1600720c */ /* 0x000fe20003f05270 */
[----:B------:R-:W-:-:S04]  /*05a0*/  @!P3 FADD R9, R9, R10 ;  /* 0x0000000a0909b221 */ /* 0x000fc80000000000 */
[----:B------:R-:W-:Y:S01]  /*05b0*/  @!P4 FADD R9, R9, R24 ;  /* 0x000000180909c221 */ /* 0x000fe20000000000 */
[----:B------:R-:W-:Y:S02]  /*05c0*/  IADD3 R12, P1, PT, R12, 0x20, RZ ;  /* 0x000000200c0c7810 */ /* 0x000fe40007f3e0ff */
[----:B------:R-:W-:Y:S01]  /*05d0*/  IADD3 R24, P2, PT, R14, 0x20, RZ ;  /* 0x000000200e187810 */ /* 0x000fe20007f5e0ff */
[----:B------:R-:W-:Y:S01]  /*05e0*/  @!P5 FADD R9, R9, R26 ;  /* 0x0000001a0909d221 */ /* 0x000fe20000000000 */
[----:B------:R-:W-:Y:S01]  /*05f0*/  VIADD R11, R0, 0x8 ;  /* 0x00000008000b7836 */ /* 0x000fe20000000000 */
[----:B------:R-:W-:Y:S02]  /*0600*/  IADD3.X R13, PT, PT, RZ, R13, RZ, P1, !PT ;  /* 0x0000000dff0d7210 */ /* 0x000fe40000ffe4ff */
[----:B------:R-:W-:Y:S01]  /*0610*/  IADD3.X R23, PT, PT, RZ, R15, RZ, P2, !PT ;  /* 0x0000000fff177210 */ /* 0x000fe200017fe4ff */
[----:B--2---:R-:W-:Y:S01]  /*0620*/  @!P6 FADD R9, R9, R28 ;  /* 0x0000001c0909e221 */ /* 0x004fe20000000000 */
[----:B------:R-:W-:Y:S06]  /*0630*/  @!P0 BRA `(.L_x_25) ;  /* 0x0000000000ec8947 */ /* 0x000fec0003800000 */
[----:B------:R-:W0:Y:S02]  /*0640*/  LDC.64 R18, c[0x0][0x398] ;  /* 0x0000e600ff127b82 */ /* 0x000e240000000a00 */
.L_x_26:
[----:B------:R-:W0:Y:S04]  /*0650*/  LDG.E R27, desc[UR4][R12.64+-0x10] ;  /* 0xfffff0040c1b7981 */ /* 0x000e28000c1e1900 */
[----:B------:R-:W2:Y:S04]  /*0660*/  LDG.E R21, desc[UR4][R12.64+-0xc] ;  /* 0xfffff4040c157981 */ /* 0x000ea8000c1e1900 */
[----:B------:R-:W3:Y:S04]  /*0670*/  LDG.E R15, desc[UR4][R12.64+-0x8] ;  /* 0xfffff8040c0f7981 */ /* 0x000ee8000c1e1900 */
[----:B------:R-:W4:Y:S04]  /*0680*/  LDG.E R17, desc[UR4][R12.64+-0x4] ;  /* 0xfffffc040c117981 */ /* 0x000f28000c1e1900 */
[----:B------:R-:W4:Y:S04]  /*0690*/  LDG.E R25, desc[UR4][R12.64] ;  /* 0x000000040c197981 */ /* 0x000f28000c1e1900 */
[----:B------:R-:W4:Y:S04]  /*06a0*/  LDG.E R10, desc[UR4][R12.64+0x4] ;  /* 0x000004040c0a7981 */ /* 0x000f28000c1e1900 */
[----:B------:R-:W4:Y:S01]  /*06b0*/  LDG.E R29, desc[UR4][R12.64+0x8] ;  /* 0x000008040c1d7981 */ /* 0x000f22000c1e1900 */
[----:B0-----:R-:W-:-:S06]  /*06c0*/  IMAD.WIDE.U32 R26, R27, 0xc, R18 ;  /* 0x0000000c1b1a7825 */ /* 0x001fcc00078e0012 */
[----:B------:R-:W4:Y:S01]  /*06d0*/  LDG.E R27, desc[UR4][R26.64] ;  /* 0x000000041a1b7981 */ /* 0x000f22000c1e1900 */
[----:B--2---:R-:W-:-:S04]  /*06e0*/  IMAD.WIDE.U32 R20, R21, 0xc, R18 ;  /* 0x0000000c15147825 */ /* 0x004fc800078e0012 */
[----:B---3--:R-:W-:Y:S02]  /*06f0*/  IMAD.WIDE.U32 R14, R15, 0xc, R18 ;  /* 0x0000000c0f0e7825 */ /* 0x008fe400078e0012 */
[----:B------:R-:W2:Y:S04]  /*0700*/  LDG.E R21, desc[UR4][R20.64] ;  /* 0x0000000414157981 */ /* 0x000ea8000c1e1900 */
[----:B------:R-:W3:Y:S01]  /*0710*/  LDG.E R15, desc[UR4][R14.64] ;  /* 0x000000040e0f7981 */ /* 0x000ee2000c1e1900 */
[----:B----4-:R-:W-:-:S03]  /*0720*/  ISETP.NE.AND P6, PT, R27, R6, PT ;  /* 0x000000061b00720c */ /* 0x010fc60003fc5270 */
[----:B------:R-:W4:Y:S01]  /*0730*/  LDG.E R27, desc[UR4][R12.64+0xc] ;  /* 0x00000c040c1b7981 */ /* 0x000f22000c1e1900 */
[----:B------:R-:W-:Y:S01]  /*0740*/  IMAD.WIDE.U32 R16, R17, 0xc, R18 ;  /* 0x0000000c11107825 */ /* 0x000fe200078e0012 */
[----:B--2---:R-:W-:-:S03]  /*0750*/  ISETP.NE.AND P0, PT, R21, R6, PT ;  /* 0x000000061500720c */ /* 0x004fc60003f05270 */
[----:B------:R-:W-:Y:S02]  /*0760*/  IMAD.WIDE.U32 R20, R25, 0xc, R18 ;  /* 0x0000000c19147825 */ /* 0x000fe400078e0012 */
[----:B------:R-:W2:Y:S01]  /*0770*/  LDG.E R17, desc[UR4][R16.64] ;  /* 0x0000000410117981 */ /* 0x000ea2000c1e1900 */
[----:B---3--:R-:W-:-:S03]  /*0780*/  ISETP.NE.AND P1, PT, R15, R6, PT ;  /* 0x000000060f00720c */ /* 0x008fc60003f25270 */
[----:B------:R0:W3:Y:S01]  /*0790*/  LDG.E R25, desc[UR4][R20.64] ;  /* 0x0000000414197981 */ /* 0x0000e2000c1e1900 */
[----:B------:R-:W-:-:S06]  /*07a0*/  IMAD.WIDE.U32 R28, R29, 0xc, R18 ;  /* 0x0000000c1d1c7825 */ /* 0x000fcc00078e0012 */
[----:B------:R-:W3:Y:S01]  /*07b0*/  LDG.E R29, desc[UR4][R28.64] ;  /* 0x000000041c1d7981 */ /* 0x000ee2000c1e1900 */
[----:B0-----:R-:W-:-:S05]  /*07c0*/  IMAD.WIDE.U32 R20, R10, 0xc, R18 ;  /* 0x0000000c0a147825 */ /* 0x001fca00078e0012 */
[----:B------:R-:W3:Y:S01]  /*07d0*/  LDG.E R10, desc[UR4][R20.64] ;  /* 0x00000004140a7981 */ /* 0x000ee2000c1e1900 */
[----:B----4-:R-:W-:-:S05]  /*07e0*/  IMAD.WIDE.U32 R14, R27, 0xc, R18 ;  /* 0x0000000c1b0e7825 */ /* 0x010fca00078e0012 */
[----:B------:R0:W4:Y:S02]  /*07f0*/  LDG.E R27, desc[UR4][R14.64] ;  /* 0x000000040e1b7981 */ /* 0x000124000c1e1900 */
[----:B0-----:R-:W-:Y:S01]  /*0800*/  IMAD.MOV.U32 R14, RZ, RZ, R24 ;  /* 0x000000ffff0e7224 */ /* 0x001fe200078e0018 */
[----:B------:R-:W-:-:S05]  /*0810*/  MOV R15, R23 ;  /* 0x00000017000f7202 */ /* 0x000fca0000000f00 */
[----:B------:R-:W4:Y:S04]  /*0820*/  @!P6 LDG.E R24, desc[UR4][R14.64+-0x10] ;  /* 0xfffff0040e18e981 */ /* 0x000f28000c1e1900 */
[----:B------:R-:W4:Y:S01]  /*0830*/  @!P0 LDG.E R16, desc[UR4][R14.64+-0xc] ;  /* 0xfffff4040e108981 */ /* 0x000f22000c1e1900 */
[-C--:B--2---:R-:W-:Y:S02]  /*0840*/  ISETP.NE.AND P2, PT, R17, R6.reuse, PT ;  /* 0x000000061100720c */ /* 0x084fe40003f45270 */
[-C--:B---3--:R-:W-:Y:S01]  /*0850*/  ISETP.NE.AND P3, PT, R25, R6.reuse, PT ;  /* 0x000000061900720c */ /* 0x088fe20003f65270 */
[----:B------:R-:W2:Y:S01]  /*0860*/  @!P1 LDG.E R17, desc[UR4][R14.64+-0x8] ;  /* 0xfffff8040e119981 */ /* 0x000ea2000c1e1900 */
[-C--:B------:R-:W-:Y:S02]  /*0870*/  ISETP.NE.AND P4, PT, R10, R6.reuse, PT ;  /* 0x000000060a00720c */ /* 0x080fe40003f85270 */
[----:B------:R-:W-:-:S07]  /*0880*/  ISETP.NE.AND P5, PT, R29, R6, PT ;  /* 0x000000061d00720c */ /* 0x000fce0003fa5270 */
[----:B------:R-:W3:Y:S04]  /*0890*/  @!P2 LDG.E R26, desc[UR4][R14.64+-0x4] ;  /* 0xfffffc040e1aa981 */ /* 0x000ee8000c1e1900 */
[----:B------:R-:W3:Y:S01]  /*08a0*/  @!P4 LDG.E R20, desc[UR4][R14.64+0x4] ;  /* 0x000004040e14c981 */ /* 0x000ee2000c1e1900 */
[----:B----4-:R-:W-:Y:S01]  /*08b0*/  @!P6 FADD R9, R9, R24 ;  /* 0x000000180909e221 */ /* 0x010fe20000000000 */
[----:B------:R-:W-:Y:S02]  /*08c0*/  ISETP.NE.AND P6, PT, R27, R6, PT ;  /* 0x000000061b00720c */ /* 0x000fe40003fc5270 */
[----:B------:R-:W4:Y:S01]  /*08d0*/  @!P3 LDG.E R24, desc[UR4][R14.64] ;  /* 0x000000040e18b981 */ /* 0x000f22000c1e1900 */
[----:B------:R-:W-:-:S03]  /*08e0*/  @!P0 FADD R9, R9, R16 ;  /* 0x0000001009098221 */ /* 0x000fc60000000000 */
[----:B------:R-:W4:Y:S07]  /*08f0*/  @!P5 LDG.E R16, desc[UR4][R14.64+0x8] ;  /* 0x000008040e10d981 */ /* 0x000f2e000c1e1900 */
[----:B------:R-:W4:Y:S01]  /*0900*/  @!P6 LDG.E R10, desc[UR4][R14.64+0xc] ;  /* 0x00000c040e0ae981 */ /* 0x000f22000c1e1900 */
[----:B--2---:R-:W-:Y:S01]  /*0910*/  @!P1 FADD R9, R9, R17 ;  /* 0x0000001109099221 */ /* 0x004fe20000000000 */
[----:B------:R-:W-:-:S03]  /*0920*/  IADD3 R22, PT, PT, R22, 0x8, RZ ;  /* 0x0000000816167810 */ /* 0x000fc60007ffe0ff */
[----:B---3--:R-:W-:Y:S01]  /*0930*/  @!P2 FADD R9, R9, R26 ;  /* 0x0000001a0909a221 */ /* 0x008fe20000000000 */
[----:B------:R-:W-:Y:S02]  /*0940*/  ISETP.NE.AND P2, PT, R22, RZ, PT ;  /* 0x000000ff1600720c */ /* 0x000fe40003f45270 */
[----:B------:R-:W-:Y:S02]  /*0950*/  IADD3 R12, P0, PT, R12, 0x20, RZ ;  /* 0x000000200c0c7810 */ /* 0x000fe40007f1e0ff */
[----:B------:R-:W-:-:S03]  /*0960*/  IADD3 R11, PT, PT, R11, 0x8, RZ ;  /* 0x000000080b0b7810 */ /* 0x000fc60007ffe0ff */
[----:B------:R-:W-:Y:S02]  /*0970*/  IMAD.X R13, RZ, RZ, R13, P0 ;  /* 0x000000ffff0d7224 */ /* 0x000fe400000e060d */
[----:B----4-:R-:W-:-:S04]  /*0980*/  @!P3 FADD R9, R9, R24 ;  /* 0x000000180909b221 */ /* 0x010fc80000000000 */
[----:B------:R-:W-:Y:S01]  /*0990*/  @!P4 FADD R9, R9, R20 ;  /* 0x000000140909c221 */ /* 0x000fe20000000000 */
[----:B------:R-:W-:-:S03]  /*09a0*/  IADD3 R24, P1, PT, R14, 0x20, RZ ;  /* 0x000000200e187810 */ /* 0x000fc60007f3e0ff */
[----:B------:R-:W-:Y:S01]  /*09b0*/  @!P5 FADD R9, R9, R16 ;  /* 0x000000100909d221 */ /* 0x000fe20000000000 */
[----:B------:R-:W-:-:S03]  /*09c0*/  IADD3.X R23, PT, PT, RZ, R15, RZ, P1, !PT ;  /* 0x0000000fff177210 */ /* 0x000fc60000ffe4ff */
[----:B------:R-:W-:Y:S01]  /*09d0*/  @!P6 FADD R9, R9, R10 ;  /* 0x0000000a0909e221 */ /* 0x000fe20000000000 */
[----:B------:R-:W-:Y:S06]  /*09e0*/  @P2 BRA `(.L_x_26) ;  /* 0xfffffffc00182947 */ /* 0x000fec000383ffff */
.L_x_25:
[----:B------:R-:W-:Y:S05]  /*09f0*/  BSYNC.RECONVERGENT B1 ;  /* 0x0000000000017941 */ /* 0x000fea0003800200 */
.L_x_24:
[----:B------:R-:W-:-:S13]  /*0a00*/  ISETP.NE.AND P0, PT, R2, RZ, PT ;  /* 0x000000ff0200720c */ /* 0x000fda0003f05270 */
[----:B------:R-:W-:Y:S05]  /*0a10*/  @!P0 BRA `(.L_x_23) ;  /* 0x0000000400208947 */ /* 0x000fea0003800000 */
[----:B------:R-:W-:Y:S01]  /*0a20*/  VIADD R10, R2, 0xffffffff ;  /* 0xffffffff020a7836 */ /* 0x000fe20000000000 */
[----:B------:R-:W-:Y:S01]  /*0a30*/  BSSY.RECONVERGENT B1, `(.L_x_27) ;  /* 0x0000021000017945 */ /* 0x000fe20003800200 */
[----:B------:R-:W-:-:S03]  /*0a40*/  ISETP.NE.AND P4, PT, R4, RZ, PT ;  /* 0x000000ff0400720c */ /* 0x000fc60003f85270 */
[----:B------:R-:W-:-:S13]  /*0a50*/  ISETP.GE.U32.AND P0, PT, R10, 0x3, PT ;  /* 0x000000030a00780c */ /* 0x000fda0003f06070 */
[----:B------:R-:W-:Y:S05]  /*0a60*/  @!P0 BRA `(.L_x_28) ;  /* 0x0000000000748947 */ /* 0x000fea0003800000 */
[----:B------:R-:W0:Y:S08]  /*0a70*/  LDC.64 R16, c[0x0][0x388] ;  /* 0x0000e200ff107b82 */ /* 0x000e300000000a00 */
[----:B------:R-:W1:Y:S01]  /*0a80*/  LDC.64 R24, c[0x0][0x390] ;  /* 0x0000e400ff187b82 */ /* 0x000e620000000a00 */
[----:B0-----:R-:W-:-:S05]  /*0a90*/  IMAD.WIDE.U32 R16, R11, 0x4, R16 ;  /* 0x000000040b107825 */ /* 0x001fca00078e0010 */
[----:B------:R-:W2:Y:S04]  /*0aa0*/  LDG.E R21, desc[UR4][R16.64] ;  /* 0x0000000410157981 */ /* 0x000ea8000c1e1900 */
[----:B------:R-:W3:Y:S04]  /*0ab0*/  LDG.E R13, desc[UR4][R16.64+0x4] ;  /* 0x00000404100d7981 */ /* 0x000ee8000c1e1900 */
[----:B------:R-:W4:Y:S04]  /*0ac0*/  LDG.E R15, desc[UR4][R16.64+0x8] ;  /* 0x00000804100f7981 */ /* 0x000f28000c1e1900 */
[----:B------:R-:W4:Y:S01]  /*0ad0*/  LDG.E R23, desc[UR4][R16.64+0xc] ;  /* 0x00000c0410177981 */ /* 0x000f22000c1e1900 */
[----:B--2---:R-:W-:-:S04]  /*0ae0*/  IMAD.WIDE.U32 R20, R21, 0xc, R18 ;  /* 0x0000000c15147825 */ /* 0x004fc800078e0012 */
[--C-:B---3--:R-:W-:Y:S02]  /*0af0*/  IMAD.WIDE.U32 R12, R13, 0xc, R18.reuse ;  /* 0x0000000c0d0c7825 */ /* 0x108fe400078e0012 */
[----:B------:R-:W2:Y:S02]  /*0b00*/  LDG.E R21, desc[UR4][R20.64] ;  /* 0x0000000414157981 */ /* 0x000ea4000c1e1900 */
[--C-:B----4-:R-:W-:Y:S02]  /*0b10*/  IMAD.WIDE.U32 R14, R15, 0xc, R18.reuse ;  /* 0x0000000c0f0e7825 */ /* 0x110fe400078e0012 */
[----:B------:R-:W3:Y:S02]  /*0b20*/  LDG.E R13, desc[UR4][R12.64] ;  /* 0x000000040c0d7981 */ /* 0x000ee4000c1e1900 */
[----:B------:R-:W-:Y:S02]  /*0b30*/  IMAD.WIDE.U32 R22, R23, 0xc, R18 ;  /* 0x0000000c17167825 */ /* 0x000fe400078e0012 */
[----:B------:R-:W4:Y:S04]  /*0b40*/  LDG.E R15, desc[UR4][R14.64] ;  /* 0x000000040e0f7981 */ /* 0x000f28000c1e1900 */
[----:B------:R-:W4:Y:S01]  /*0b50*/  LDG.E R23, desc[UR4][R22.64] ;  /* 0x0000000416177981 */ /* 0x000f22000c1e1900 */
[----:B-1----:R-:W-:Y:S01]  /*0b60*/  IMAD.WIDE.U32 R24, R11, 0x4, R24 ;  /* 0x000000040b187825 */ /* 0x002fe200078e0018 */
[----:B--2---:R-:W-:-:S02]  /*0b70*/  ISETP.NE.AND P0, PT, R21, R6, PT ;  /* 0x000000061500720c */ /* 0x004fc40003f05270 */
[-C--:B---3--:R-:W-:Y:S02]  /*0b80*/  ISETP.NE.AND P1, PT, R13, R6.reuse, PT ;  /* 0x000000060d00720c */ /* 0x088fe40003f25270 */
[-C--:B----4-:R-:W-:Y:S02]  /*0b90*/  ISETP.NE.AND P2, PT, R15, R6.reuse, PT ;  /* 0x000000060f00720c */ /* 0x090fe40003f45270 */
[----:B------:R-:W-:-:S07]  /*0ba0*/  ISETP.NE.AND P3, PT, R23, R6, PT ;  /* 0x000000061700720c */ /* 0x000fce0003f65270 */
[----:B------:R-:W2:Y:S04]  /*0bb0*/  @!P0 LDG.E R10, desc[UR4][R24.64] ;  /* 0x00000004180a8981 */ /* 0x000ea8000c1e1900 */
[----:B------:R-:W3:Y:S04]  /*0bc0*/  @!P1 LDG.E R12, desc[UR4][R24.64+0x4] ;  /* 0x00000404180c9981 */ /* 0x000ee8000c1e1900 */
[----:B------:R-:W4:Y:S04]  /*0bd0*/  @!P2 LDG.E R14, desc[UR4][R24.64+0x8] ;  /* 0x00000804180ea981 */ /* 0x000f28000c1e1900 */
[----:B------:R-:W4:Y:S01]  /*0be0*/  @!P3 LDG.E R16, desc[UR4][R24.64+0xc] ;  /* 0x00000c041810b981 */ /* 0x000f22000c1e1900 */
[----:B------:R-:W-:Y:S01]  /*0bf0*/  IADD3 R11, PT, PT, R11, 0x4, RZ ;  /* 0x000000040b0b7810 */ /* 0x000fe20007ffe0ff */
[----:B--2---:R-:W-:-:S04]  /*0c00*/  @!P0 FADD R9, R9, R10 ;  /* 0x0000000a09098221 */ /* 0x004fc80000000000 */
[----:B---3--:R-:W-:-:S04]  /*0c10*/  @!P1 FADD R9, R9, R12 ;  /* 0x0000000c09099221 */ /* 0x008fc80000000000 */
[----:B----4-:R-:W-:-:S04]  /*0c20*/  @!P2 FADD R9, R9, R14 ;  /* 0x0000000e0909a221 */ /* 0x010fc80000000000 */
[----:B------:R-:W-:-:S07]  /*0c30*/  @!P3 FADD R9, R9, R16 ;  /* 0x000000100909b221 */ /* 0x000fce0000000000 */
.L_x_28:
[----:B------:R-:W-:Y:S05]  /*0c40*/  BSYNC.RECONVERGENT B1 ;  /* 0x0000000000017941 */ /* 0x000fea0003800200 */
.L_x_27:
[----:B------:R-:W-:Y:S05]  /*0c50*/  @!P4 BRA `(.L_x_23) ;  /* 0x000000000090c947 */ /* 0x000fea0003800000 */
[----:B------:R-:W-:Y:S01]  /*0c60*/  ISETP.NE.AND P0, PT, R4, 0x1, PT ;  /* 0x000000010400780c */ /* 0x000fe20003f05270 */
[----:B------:R-:W-:Y:S01]  /*0c70*/  BSSY.RECONVERGENT B1, `(.L_x_29) ;  /* 0x0000016000017945 */ /* 0x000fe20003800200 */
[----:B------:R-:W-:-:S04]  /*0c80*/  IADD3 R10, PT, PT, -R0, R3, RZ ;  /* 0x00000003000a7210 */ /* 0x000fc80007ffe1ff */
[----:B------:R-:W-:-:S04]  /*0c90*/  LOP3.LUT R10, R10, 0x1, RZ, 0xc0, !PT ;  /* 0x000000010a0a7812 */ /* 0x000fc800078ec0ff */
[----:B------:R-:W-:-:S03]  /*0ca0*/  ISETP.NE.U32.AND P2, PT, R10, 0x1, PT ;  /* 0x000000010a00780c */ /* 0x000fc60003f45070 */
[----:B------:R-:W-:Y:S10]  /*0cb0*/  @!P0 BRA `(.L_x_30) ;  /* 0x0000000000448947 */ /* 0x000ff40003800000 */
[----:B------:R-:W0:Y:S08]  /*0cc0*/  LDC.64 R12, c[0x0][0x388] ;  /* 0x0000e200ff0c7b82 */ /* 0x000e300000000a00 */
[----:B------:R-:W1:Y:S01]  /*0cd0*/  LDC.64 R20, c[0x0][0x390] ;  /* 0x0000e400ff147b82 */ /* 0x000e620000000a00 */
[----:B0-----:R-:W-:-:S05]  /*0ce0*/  IMAD.WIDE.U32 R16, R11, 0x4, R12 ;  /* 0x000000040b107825 */ /* 0x001fca00078e000c */
[----:B------:R-:W2:Y:S04]  /*0cf0*/  LDG.E R13, desc[UR4][R16.64] ;  /* 0x00000004100d7981 */ /* 0x000ea8000c1e1900 */
[----:B------:R-:W3:Y:S01]  /*0d00*/  LDG.E R15, desc[UR4][R16.64+0x4] ;  /* 0x00000404100f7981 */ /* 0x000ee2000c1e1900 */
[----:B--2---:R-:W-:-:S04]  /*0d10*/  IMAD.WIDE.U32 R12, R13, 0xc, R18 ;  /* 0x0000000c0d0c7825 */ /* 0x004fc800078e0012 */
[----:B---3--:R-:W-:Y:S02]  /*0d20*/  IMAD.WIDE.U32 R14, R15, 0xc, R18 ;  /* 0x0000000c0f0e7825 */ /* 0x008fe400078e0012 */
[----:B------:R-:W2:Y:S04]  /*0d30*/  LDG.E R13, desc[UR4][R12.64] ;  /* 0x000000040c0d7981 */ /* 0x000ea8000c1e1900 */
[----:B------:R-:W3:Y:S01]  /*0d40*/  LDG.E R15, desc[UR4][R14.64] ;  /* 0x000000040e0f7981 */ /* 0x000ee2000c1e1900 */
[----:B-1----:R-:W-:Y:S01]  /*0d50*/  IMAD.WIDE.U32 R20, R11, 0x4, R20 ;  /* 0x000000040b147825 */ /* 0x002fe200078e0014 */
[-C--:B--2---:R-:W-:Y:S02]  /*0d60*/  ISETP.NE.AND P0, PT, R13, R6.reuse, PT ;  /* 0x000000060d00720c */ /* 0x084fe40003f05270 */
[----:B---3--:R-:W-:-:S11]  /*0d70*/  ISETP.NE.AND P1, PT, R15, R6, PT ;  /* 0x000000060f00720c */ /* 0x008fd60003f25270 */
[----:B------:R-:W2:Y:S04]  /*0d80*/  @!P0 LDG.E R10, desc[UR4][R20.64] ;  /* 0x00000004140a8981 */ /* 0x000ea8000c1e1900 */
[----:B------:R-:W3:Y:S01]  /*0d90*/  @!P1 LDG.E R22, desc[UR4][R20.64+0x4] ;  /* 0x0000040414169981 */ /* 0x000ee2000c1e1900 */
[----:B------:R-:W-:Y:S02]  /*0da0*/  VIADD R11, R11, 0x2 ;  /* 0x000000020b0b7836 */ /* 0x000fe40000000000 */
[----:B--2---:R-:W-:-:S04]  /*0db0*/  @!P0 FADD R9, R9, R10 ;  /* 0x0000000a09098221 */ /* 0x004fc80000000000 */
[----:B---3--:R-:W-:-:S07]  /*0dc0*/  @!P1 FADD R9, R9, R22 ;  /* 0x0000001609099221 */ /* 0x008fce0000000000 */
.L_x_30:
[----:B------:R-:W-:Y:S05]  /*0dd0*/  BSYNC.RECONVERGENT B1 ;  /* 0x0000000000017941 */ /* 0x000fea0003800200 */
.L_x_29:
[----:B------:R-:W-:Y:S05]  /*0de0*/  @P2 BRA `(.L_x_23) ;  /* 0x00000000002c2947 */ /* 0x000fea0003800000 */
[----:B------:R-:W0:Y:S02]  /*0df0*/  LDC.64 R12, c[0x0][0x388] ;  /* 0x0000e200ff0c7b82 */ /* 0x000e240000000a00 */
[----:B0-----:R-:W-:-:S06]  /*0e00*/  IMAD.WIDE.U32 R12, R11, 0x4, R12 ;  /* 0x000000040b0c7825 */ /* 0x001fcc00078e000c */
[----:B------:R-:W2:Y:S02]  /*0e10*/  LDG.E R13, desc[UR4][R12.64] ;  /* 0x000000040c0d7981 */ /* 0x000ea4000c1e1900 */
[----:B--2---:R-:W-:-:S06]  /*0e20*/  IMAD.WIDE.U32 R14, R13, 0xc, R18 ;  /* 0x0000000c0d0e7825 */ /* 0x004fcc00078e0012 */
[----:B------:R-:W2:Y:S02]  /*0e30*/  LDG.E R15, desc[UR4][R14.64] ;  /* 0x000000040e0f7981 */ /* 0x000ea4000c1e1900 */
[----:B--2---:R-:W-:-:S13]  /*0e40*/  ISETP.NE.AND P0, PT, R15, R6, PT ;  /* 0x000000060f00720c */ /* 0x004fda0003f05270 */
[----:B------:R-:W-:Y:S05]  /*0e50*/  @P0 BRA `(.L_x_23) ;  /* 0x0000000000100947 */ /* 0x000fea0003800000 */
[----:B------:R-:W0:Y:S02]  /*0e60*/  LDC.64 R12, c[0x0][0x390] ;  /* 0x0000e400ff0c7b82 */ /* 0x000e240000000a00 */
[----:B0-----:R-:W-:-:S06]  /*0e70*/  IMAD.WIDE.U32 R10, R11, 0x4, R12 ;  /* 0x000000040b0a7825 */ /* 0x001fcc00078e000c */
[----:B------:R-:W2:Y:S02]  /*0e80*/  LDG.E R10, desc[UR4][R10.64] ;  /* 0x000000040a0a7981 */ /* 0x000ea4000c1e1900 */
[----:B--2---:R-:W-:-:S07]  /*0e90*/  FADD R9, R9, R10 ;  /* 0x0000000a09097221 */ /* 0x004fce0000000000 */
.L_x_23:
[----:B------:R-:W-:Y:S05]  /*0ea0*/  BSYNC.RECONVERGENT B0 ;  /* 0x0000000000007941 */ /* 0x000fea0003800200 */
.L_x_22:
[----:B------:R-:W-:Y:S01]  /*0eb0*/  ISETP.GT.U32.AND P0, PT, R3, R0, PT ;  /* 0x000000000300720c */ /* 0x000fe20003f04070 */
[----:B------:R-:W1:Y:S01]  /*0ec0*/  LDCU.64 UR8, c[0x0][0x388] ;  /* 0x00007100ff0877ac */ /* 0x000e620008000a00 */
[----:B------:R-:W-:Y:S01]  /*0ed0*/  BSSY.RECONVERGENT B1, `(.L_x_31) ;  /* 0x00000b6000017945 */ /* 0x000fe20003800200 */
[----:B0-----:R-:W-:-:S10]  /*0ee0*/  MOV R11, R6 ;  /* 0x00000006000b7202 */ /* 0x001fd40000000f00 */
[----:B------:R-:W-:Y:S05]  /*0ef0*/  @!P0 BRA `(.L_x_32) ;  /* 0x0000000800cc8947 */ /* 0x000fea0003800000 */
[----:B------:R-:W0:Y:S01]  /*0f00*/  LDCU UR6, c[0x0][0x3b4] ;  /* 0x00007680ff0677ac */ /* 0x000e220008000800 */
[----:B-----5:R-:W-:Y:S01]  /*0f10*/  IADD3 R8, PT, PT, R8, -R7, RZ ;  /* 0x8000000708087210 */ /* 0x020fe20007ffe0ff */
[----:B------:R-:W-:Y:S01]  /*0f20*/  IMAD.MOV.U32 R10, RZ, RZ, R0 ;  /* 0x000000ffff0a7224 */ /* 0x000fe200078e0000 */
[----:B------:R-:W-:-:S03]  /*0f30*/  MOV R11, R6 ;  /* 0x00000006000b7202 */ /* 0x000fc60000000f00 */
[----:B------:R-:W-:-:S05]  /*0f40*/  IMAD R8, R7, R8, RZ ;  /* 0x0000000807087224 */ /* 0x000fca00078e02ff */
[----:B------:R-:W-:Y:S01]  /*0f50*/  I2FP.F32.S32 R12, R8 ;  /* 0x00000008000c7245 */ /* 0x000fe20000201400 */
[----:B------:R-:W-:-:S04]  /*0f60*/  HFMA2 R8, -RZ, RZ, 0, 0 ;  /* 0x00000000ff087431 */ /* 0x000fc800000001ff */
[----:B0-----:R-:W-:-:S07]  /*0f70*/  FFMA R9, -R12, UR6, R9 ;  /* 0x000000060c097c23 */ /* 0x001fce0008000109 */
.L_x_44:
[----:B------:R-:W0:Y:S02]  /*0f80*/  LDCU.64 UR6, c[0x0][0x388] ;  /* 0x00007100ff0677ac */ /* 0x000e240008000a00 */
[----:B0-----:R-:W-:Y:S02]  /*0f90*/  MOV R12, UR6 ;  /* 0x00000006000c7c02 */ /* 0x001fe40008000f00 */
[----:B------:R-:W-:Y:S01]  /*0fa0*/  MOV R13, UR7 ;  /* 0x00000007000d7c02 */ /* 0x000fe20008000f00 */
[----:B------:R-:W0:Y:S02]  /*0fb0*/  LDCU.64 UR6, c[0x0][0x398] ;  /* 0x00007300ff0677ac */ /* 0x000e240008000a00 */
[----:B------:R-:W-:-:S06]  /*0fc0*/  IMAD.WIDE.U32 R14, R10, 0x4, R12 ;  /* 0x000000040a0e7825 */ /* 0x000fcc00078e000c */
[----:B------:R-:W2:Y:S01]  /*0fd0*/  LDG.E R15, desc[UR4][R14.64] ;  /* 0x000000040e0f7981 */ /* 0x000ea2000c1e1900 */
[----:B0-----:R-:W-:Y:S01]  /*0fe0*/  MOV R19, UR7 ;  /* 0x0000000700137c02 */ /* 0x001fe20008000f00 */
[----:B------:R-:W-:-:S04]  /*0ff0*/  IMAD.U32 R18, RZ, RZ, UR6 ;  /* 0x00000006ff127e24 */ /* 0x000fc8000f8e00ff */
[----:B--2---:R-:W-:-:S06]  /*1000*/  IMAD.WIDE.U32 R24, R15, 0xc, R18 ;  /* 0x0000000c0f187825 */ /* 0x004fcc00078e0012 */
[----:B------:R-:W2:Y:S01]  /*1010*/  LDG.E R24, desc[UR4][R24.64] ;  /* 0x0000000418187981 */ /* 0x000ea2000c1e1900 */
[----:B------:R-:W-:Y:S01]  /*1020*/  IADD3 R10, PT, PT, R10, 0x1, RZ ;  /* 0x000000010a0a7810 */ /* 0x000fe20007ffe0ff */
[----:B------:R-:W-:Y:S03]  /*1030*/  BSSY.RECONVERGENT B0, `(.L_x_33) ;  /* 0x000009e000007945 */ /* 0x000fe60003800200 */
[----:B------:R-:W-:Y:S02]  /*1040*/  ISETP.NE.AND P1, PT, R10, R3, PT ;  /* 0x000000030a00720c */ /* 0x000fe40003f25270 */
[----:B--2---:R-:W-:-:S04]  /*1050*/  ISETP.NE.AND P0, PT, R24, R11, PT ;  /* 0x0000000b1800720c */ /* 0x004fc80003f05270 */
[----:B------:R-:W-:-:S13]  /*1060*/  ISETP.EQ.OR P0, PT, R24, R6, !P0 ;  /* 0x000000061800720c */ /* 0x000fda0004702670 */
[----:B------:R-:W-:Y:S05]  /*1070*/  @P0 BRA `(.L_x_34) ;  /* 0x0000000800640947 */ /* 0x000fea0003800000 */
[----:B------:R-:W0:Y:S02]  /*1080*/  LDC.64 R14, c[0x0][0x3a0] ;  /* 0x0000e800ff0e7b82 */ /* 0x000e240000000a00 */
[----:B0-----:R-:W-:-:S05]  /*1090*/  IMAD.WIDE.U32 R14, R24, 0x4, R14 ;  /* 0x00000004180e7825 */ /* 0x001fca00078e000e */
[----:B------:R0:W5:Y:S01]  /*10a0*/  LDG.E R26, desc[UR4][R14.64] ;  /* 0x000000040e1a7981 */ /* 0x000162000c1e1900 */
[----:B------:R-:W-:Y:S01]  /*10b0*/  LOP3.LUT R16, RZ, R0, RZ, 0x33, !PT ;  /* 0x00000000ff107212 */ /* 0x000fe200078e33ff */
[----:B------:R-:W-:Y:S01]  /*10c0*/  BSSY.RECONVERGENT B2, `(.L_x_35) ;  /* 0x0000044000027945 */ /* 0x000fe20003800200 */
[----:B------:R-:W-:Y:S01]  /*10d0*/  ISETP.NE.AND P0, PT, R2, RZ, PT ;  /* 0x000000ff0200720c */ /* 0x000fe20003f05270 */
[----:B------:R-:W-:Y:S01]  /*10e0*/  IMAD.MOV.U32 R25, RZ, RZ, RZ ;  /* 0x000000ffff197224 */ /* 0x000fe200078e00ff */
[----:B------:R-:W-:Y:S02]  /*10f0*/  IADD3 R16, PT, PT, R3, R16, RZ ;  /* 0x0000001003107210 */ /* 0x000fe40007ffe0ff */
[----:B------:R-:W-:Y:S02]  /*1100*/  MOV R27, R0 ;  /* 0x00000000001b7202 */ /* 0x000fe40000000f00 */
[----:B------:R-:W-:-:S13]  /*1110*/  ISETP.GE.U32.AND P2, PT, R16, 0x7, PT ;  /* 0x000000071000780c */ /* 0x000fda0003f46070 */
[----:B0-----:R-:W-:Y:S05]  /*1120*/  @!P2 BRA `(.L_x_36) ;  /* 0x0000000000f4a947 */ /* 0x001fea0003800000 */
[----:B------:R-:W-:Y:S01]  /*1130*/  HFMA2 R28, -RZ, RZ, 0, 0 ;  /* 0x00000000ff1c7431 */ /* 0x000fe200000001ff */
[----:B------:R-:W-:Y:S01]  /*1140*/  MOV R25, RZ ;  /* 0x000000ff00197202 */ /* 0x000fe20000000f00 */
[----:B------:R-:W-:-:S07]  /*1150*/  IMAD.MOV.U32 R27, RZ, RZ, R0 ;  /* 0x000000ffff1b7224 */ /* 0x000fce00078e0000 */
.L_x_37:
[----:B-1----:R-:W-:Y:S01]  /*1160*/  MOV R12, UR8 ;  /* 0x00000008000c7c02 */ /* 0x002fe20008000f00 */
[----:B------:R-:W0:Y:S01]  /*1170*/  LDC.64 R18, c[0x0][0x398] ;  /* 0x0000e600ff127b82 */ /* 0x000e220000000a00 */
[----:B------:R-:W-:-:S03]  /*1180*/  MOV R13, UR9 ;  /* 0x00000009000d7c02 */ /* 0x000fc60008000f00 */
[----:B------:R-:W-:-:S04]  /*1190*/  IMAD.WIDE.U32 R16, R27, 0x4, R12 ;  /* 0x000000041b107825 */ /* 0x000fc800078e000c */
[----:B------:R-:W1:Y:S01]  /*11a0*/  LDC.64 R14, c[0x0][0x390] ;  /* 0x0000e400ff0e7b82 */ /* 0x000e620000000a00 */
[----:B------:R-:W0:Y:S04]  /*11b0*/  LDG.E R21, desc[UR4][R16.64] ;  /* 0x0000000410157981 */ /* 0x000e28000c1e1900 */
[----:B------:R-:W2:Y:S01]  /*11c0*/  LDG.E R23, desc[UR4][R16.64+0x4] ;  /* 0x0000040410177981 */ /* 0x000ea2000c1e1900 */
[----:B0-----:R-:W-:-:S06]  /*11d0*/  IMAD.WIDE.U32 R20, R21, 0xc, R18 ;  /* 0x0000000c15147825 */ /* 0x001fcc00078e0012 */
[----:B------:R-:W3:Y:S01]  /*11e0*/  LDG.E R21, desc[UR4][R20.64] ;  /* 0x0000000414157981 */ /* 0x000ee2000c1e1900 */
[----:B-1----:R-:W-:Y:S01]  /*11f0*/  IMAD.WIDE.U32 R14, R27, 0x4, R14 ;  /* 0x000000041b0e7825 */ /* 0x002fe200078e000e */
[----:B---3--:R-:W-:Y:S02]  /*1200*/  ISETP.NE.AND P2, PT, R21, R24, PT ;  /* 0x000000181500720c */ /* 0x008fe40003f45270 */
[----:B------:R-:W3:Y:S11]  /*1210*/  LDG.E R21, desc[UR4][R16.64+0x8] ;  /* 0x0000080410157981 */ /* 0x000ef6000c1e1900 */
[----:B------:R-:W4:Y:S02]  /*1220*/  @!P2 LDG.E R22, desc[UR4][R14.64] ;  /* 0x000000040e16a981 */ /* 0x000f24000c1e1900 */
[----:B----4-:R-:W-:Y:S01]  /*1230*/  @!P2 FADD R25, R25, R22 ;  /* 0x000000161919a221 */ /* 0x010fe20000000000 */
[----:B--2---:R-:W-:-:S06]  /*1240*/  IMAD.WIDE.U32 R22, R23, 0xc, R18 ;  /* 0x0000000c17167825 */ /* 0x004fcc00078e0012 */
[----:B------:R-:W2:Y:S01]  /*1250*/  LDG.E R23, desc[UR4][R22.64] ;  /* 0x0000000416177981 */ /* 0x000ea2000c1e1900 */
[----:B---3--:R-:W-:-:S06]  /*1260*/  IMAD.WIDE.U32 R20, R21, 0xc, R18 ;  /* 0x0000000c15147825 */ /* 0x008fcc00078e0012 */
[----:B------:R-:W3:Y:S01]  /*1270*/  LDG.E R21, desc[UR4][R20.64] ;  /* 0x0000000414157981 */ /* 0x000ee2000c1e1900 */
[----:B--2---:R-:W-:-:S03]  /*1280*/  ISETP.NE.AND P2, PT, R23, R24, PT ;  /* 0x000000181700720c */ /* 0x004fc60003f45270 */
[----:B------:R-:W2:Y:S10]  /*1290*/  LDG.E R23, desc[UR4][R16.64+0xc] ;  /* 0x00000c0410177981 */ /* 0x000eb4000c1e1900 */
[----:B------:R-:W4:Y:S01]  /*12a0*/  @!P2 LDG.E R29, desc[UR4][R14.64+0x4] ;  /* 0x000004040e1da981 */ /* 0x000f22000c1e1900 */
[----:B--2---:R-:W-:-:S06]  /*12b0*/  IMAD.WIDE.U32 R22, R23, 0xc, R18 ;  /* 0x0000000c17167825 */ /* 0x004fcc00078e0012 */
[----:B------:R-:W2:Y:S01]  /*12c0*/  LDG.E R23, desc[UR4][R22.64] ;  /* 0x0000000416177981 */ /* 0x000ea2000c1e1900 */
[----:B----4-:R-:W-:Y:S01]  /*12d0*/  @!P2 FADD R25, R25, R29 ;  /* 0x0000001d1919a221 */ /* 0x010fe20000000000 */
[----:B---3--:R-:W-:Y:S02]  /*12e0*/  ISETP.NE.AND P2, PT, R21, R24, PT ;  /* 0x000000181500720c */ /* 0x008fe40003f45270 */
[----:B------:R-:W3:Y:S11]  /*12f0*/  LDG.E R21, desc[UR4][R16.64+0x10] ;  /* 0x0000100410157981 */ /* 0x000ef6000c1e1900 */
[----:B------:R-:W4:Y:S01]  /*1300*/  @!P2 LDG.E R29, desc[UR4][R14.64+0x8] ;  /* 0x000008040e1da981 */ /* 0x000f22000c1e1900 */
[----:B---3--:R-:W-:-:S06]  /*1310*/  IMAD.WIDE.U32 R20, R21, 0xc, R18 ;  /* 0x0000000c15147825 */ /* 0x008fcc00078e0012 */
[----:B------:R-:W3:Y:S01]  /*1320*/  LDG.E R21, desc[UR4][R20.64] ;  /* 0x0000000414157981 */ /* 0x000ee2000c1e1900 */
[----:B----4-:R-:W-:Y:S01]  /*1330*/  @!P2 FADD R25, R25, R29 ;  /* 0x0000001d1919a221 */ /* 0x010fe20000000000 */
[----:B--2---:R-:W-:Y:S02]  /*1340*/  ISETP.NE.AND P2, PT, R23, R24, PT ;  /* 0x000000181700720c */ /* 0x004fe40003f45270 */
[----:B------:R-:W2:Y:S11]  /*1350*/  LDG.E R23, desc[UR4][R16.64+0x14] ;  /* 0x0000140410177981 */ /* 0x000eb6000c1e1900 */
[----:B------:R-:W4:Y:S01]  /*1360*/  @!P2 LDG.E R29, desc[UR4][R14.64+0xc] ;  /* 0x00000c040e1da981 */ /* 0x000f22000c1e1900 */
[----:B--2---:R-:W-:-:S06]  /*1370*/  IMAD.WIDE.U32 R22, R23, 0xc, R18 ;  /* 0x0000000c17167825 */ /* 0x004fcc00078e0012 */
[----:B------:R-:W2:Y:S01]  /*1380*/  LDG.E R23, desc[UR4][R22.64] ;  /* 0x0000000416177981 */ /* 0x000ea2000c1e1900 */
[----:B----4-:R-:W-:Y:S01]  /*1390*/  @!P2 FADD R25, R25, R29 ;  /* 0x0000001d1919a221 */ /* 0x010fe20000000000 */
[-C--:B---3--:R-:W-:Y:S02]  /*13a0*/  ISETP.NE.AND P2, PT, R21, R24.reuse, PT ;  /* 0x000000181500720c */ /* 0x088fe40003f45270 */
[----:B------:R-:W3:Y:S11]  /*13b0*/  LDG.E R21, desc[UR4][R16.64+0x18] ;  /* 0x0000180410157981 */ /* 0x000ef6000c1e1900 */
[----:B------:R-:W4:Y:S02]  /*13c0*/  @!P2 LDG.E R29, desc[UR4][R14.64+0x10] ;  /* 0x000010040e1da981 */ /* 0x000f24000c1e1900 */
[----:B----4-:R-:W-:Y:S01]  /*13d0*/  @!P2 FADD R25, R25, R29 ;  /* 0x0000001d1919a221 */ /* 0x010fe20000000000 */
[----:B--2---:R-:W-:-:S02]  /*13e0*/  ISETP.NE.AND P2, PT, R23, R24, PT ;  /* 0x000000181700720c */ /* 0x004fc40003f45270 */
[----:B------:R-:W2:Y:S11]  /*13f0*/  LDG.E R23, desc[UR4][R16.64+0x1c] ;  /* 0x00001c0410177981 */ /* 0x000eb6000c1e1900 */
[----:B------:R-:W4:Y:S01]  /*1400*/  @!P2 LDG.E R29, desc[UR4][R14.64+0x14] ;  /* 0x000014040e1da981 */ /* 0x000f22000c1e1900 */
[----:B---3--:R-:W-:-:S04]  /*1410*/  IMAD.WIDE.U32 R20, R21, 0xc, R18 ;  /* 0x0000000c15147825 */ /* 0x008fc800078e0012 */
[----:B----4-:R-:W-:Y:S02]  /*1420*/  @!P2 FADD R25, R25, R29 ;  /* 0x0000001d1919a221 */ /* 0x010fe40000000000 */
[----:B------:R2:W3:Y:S02]  /*1430*/  LDG.E R29, desc[UR4][R20.64] ;  /* 0x00000004141d7981 */ /* 0x0004e4000c1e1900 */
[----:B--2---:R-:W-:-:S06]  /*1440*/  IMAD.WIDE.U32 R20, R23, 0xc, R18 ;  /* 0x0000000c17147825 */ /* 0x004fcc00078e0012 */
[----:B------:R-:W2:Y:S01]  /*1450*/  LDG.E R21, desc[UR4][R20.64] ;  /* 0x0000000414157981 */ /* 0x000ea2000c1e1900 */
[----:B---3--:R-:W-:-:S13]  /*1460*/  ISETP.NE.AND P2, PT, R29, R24, PT ;  /* 0x000000181d00720c */ /* 0x008fda0003f45270 */
[----:B------:R-:W3:Y:S01]  /*1470*/  @!P2 LDG.E R22, desc[UR4][R14.64+0x18] ;  /* 0x000018040e16a981 */ /* 0x000ee2000c1e1900 */
[----:B--2---:R-:W-:-:S13]  /*1480*/  ISETP.NE.AND P3, PT, R21, R24, PT ;  /* 0x000000181500720c */ /* 0x004fda0003f65270 */
[----:B------:R-:W2:Y:S01]  /*1490*/  @!P3 LDG.E R23, desc[UR4][R14.64+0x1c] ;  /* 0x00001c040e17b981 */ /* 0x000ea2000c1e1900 */
[----:B------:R-:W-:-:S04]  /*14a0*/  IADD3 R28, PT, PT, R28, 0x8, RZ ;  /* 0x000000081c1c7810 */ /* 0x000fc80007ffe0ff */
[----:B------:R-:W-:Y:S01]  /*14b0*/  ISETP.NE.AND P4, PT, R28, R5, PT ;  /* 0x000000051c00720c */ /* 0x000fe20003f85270 */
[----:B------:R-:W-:Y:S02]  /*14c0*/  VIADD R27, R27, 0x8 ;  /* 0x000000081b1b7836 */ /* 0x000fe40000000000 */
[----:B---3--:R-:W-:-:S04]  /*14d0*/  @!P2 FADD R25, R25, R22 ;  /* 0x000000161919a221 */ /* 0x008fc80000000000 */
[----:B--2---:R-:W-:-:S06]  /*14e0*/  @!P3 FADD R25, R25, R23 ;  /* 0x000000171919b221 */ /* 0x004fcc0000000000 */
[----:B------:R-:W-:Y:S05]  /*14f0*/  @P4 BRA `(.L_x_37) ;  /* 0xfffffffc00184947 */ /* 0x000fea000383ffff */
.L_x_36:
[----:B-1----:R-:W-:Y:S05]  /*1500*/  BSYNC.RECONVERGENT B2 ;  /* 0x0000000000027941 */ /* 0x002fea0003800200 */
.L_x_35:
[----:B------:R-:W-:Y:S04]  /*1510*/  BSSY.RECONVERGENT B2, `(.L_x_38) ;  /* 0x0000047000027945 */ /* 0x000fe80003800200 */
[----:B------:R-:W-:Y:S05]  /*1520*/  @!P0 BRA `(.L_x_39) ;  /* 0x0000000400148947 */ /* 0x000fea0003800000 */
[----:B------:R-:W-:Y:S01]  /*1530*/  IADD3 R14, PT, PT, R2, -0x1, RZ ;  /* 0xffffffff020e7810 */ /* 0x000fe20007ffe0ff */
[----:B------:R-:W-:Y:S01]  /*1540*/  BSSY.RECONVERGENT B3, `(.L_x_40) ;  /* 0x0000020000037945 */ /* 0x000fe20003800200 */
[----:B------:R-:W-:Y:S02]  /*1550*/  ISETP.NE.AND P5, PT, R4, RZ, PT ;  /* 0x000000ff0400720c */ /* 0x000fe40003fa5270 */
[----:B------:R-:W-:-:S13]  /*1560*/  ISETP.GE.U32.AND P0, PT, R14, 0x3, PT ;  /* 0x000000030e00780c */ /* 0x000fda0003f06070 */
[----:B------:R-:W-:Y:S05]  /*1570*/  @!P0 BRA `(.L_x_41) ;  /* 0x0000000000708947 */ /* 0x000fea0003800000 */
[----:B------:R-:W-:-:S05]  /*1580*/  IMAD.WIDE.U32 R28, R27, 0x4, R12 ;  /* 0x000000041b1c7825 */ /* 0x000fca00078e000c */
        /* <DEDUP_REMOVED lines=8> */
[----:B------:R-:W3:Y:S04]  /*1610*/  LDG.E R17, desc[UR4][R16.64] ;  /* 0x0000000410117981 */ /* 0x000ee8000c1e1900 */
[----:B------:R0:W4:Y:S02]  /*1620*/  LDG.E R16, desc[UR4][R14.64] ;  /* 0x000000040e107981 */ /* 0x000124000c1e1900 */
[----:B0-----:R-:W-:-:S02]  /*1630*/  IMAD.WIDE.U32 R14, R23, 0xc, R18 ;  /* 0x0000000c170e7825 */ /* 0x001fc400078e0012 */
[----:B------:R-:W0:Y:S04]  /*1640*/  LDC.64 R22, c[0x0][0x390] ;  /* 0x0000e400ff167b82 */ /* 0x000e280000000a00 */
[----:B------:R-:W4:Y:S01]  /*1650*/  LDG.E R15, desc[UR4][R14.64] ;  /* 0x000000040e0f7981 */ /* 0x000f22000c1e1900 */
[----:B0-----:R-:W-:Y:S01]  /*1660*/  IMAD.WIDE.U32 R22, R27, 0x4, R22 ;  /* 0x000000041b167825 */ /* 0x001fe200078e0016 */
[-C--:B--2---:R-:W-:Y:S02]  /*1670*/  ISETP.NE.AND P0, PT, R21, R24.reuse, PT ;  /* 0x000000181500720c */ /* 0x084fe40003f05270 */
[----:B---3--:R-:W-:-:S11]  /*1680*/  ISETP.NE.AND P2, PT, R17, R24, PT ;  /* 0x000000181100720c */ /* 0x008fd60003f45270 */
[----:B------:R-:W2:Y:S01]  /*1690*/  @!P0 LDG.E R20, desc[UR4][R22.64] ;  /* 0x0000000416148981 */ /* 0x000ea2000c1e1900 */
[----:B----4-:R-:W-:-:S03]  /*16a0*/  ISETP.NE.AND P3, PT, R16, R24, PT ;  /* 0x000000181000720c */ /* 0x010fc60003f65270 */
[----:B------:R-:W3:Y:S10]  /*16b0*/  @!P2 LDG.E R16, desc[UR4][R22.64+0x4] ;  /* 0x000004041610a981 */ /* 0x000ef4000c1e1900 */
[----:B------:R-:W4:Y:S01]  /*16c0*/  @!P3 LDG.E R28, desc[UR4][R22.64+0x8] ;  /* 0x00000804161cb981 */ /* 0x000f22000c1e1900 */
[----:B------:R-:W-:-:S13]  /*16d0*/  ISETP.NE.AND P4, PT, R15, R24, PT ;  /* 0x000000180f00720c */ /* 0x000fda0003f85270 */
[----:B------:R-:W4:Y:S01]  /*16e0*/  @!P4 LDG.E R17, desc[UR4][R22.64+0xc] ;  /* 0x00000c041611c981 */ /* 0x000f22000c1e1900 */
[----:B------:R-:W-:Y:S01]  /*16f0*/  IADD3 R27, PT, PT, R27, 0x4, RZ ;  /* 0x000000041b1b7810 */ /* 0x000fe20007ffe0ff */
[----:B--2---:R-:W-:-:S04]  /*1700*/  @!P0 FADD R25, R25, R20 ;  /* 0x0000001419198221 */ /* 0x004fc80000000000 */
[----:B---3--:R-:W-:-:S04]  /*1710*/  @!P2 FADD R25, R25, R16 ;  /* 0x000000101919a221 */ /* 0x008fc80000000000 */
[----:B----4-:R-:W-:-:S04]  /*1720*/  @!P3 FADD R25, R25, R28 ;  /* 0x0000001c1919b221 */ /* 0x010fc80000000000 */
[----:B------:R-:W-:-:S07]  /*1730*/  @!P4 FADD R25, R25, R17 ;  /* 0x000000111919c221 */ /* 0x000fce0000000000 */
.L_x_41:
[----:B------:R-:W-:Y:S05]  /*1740*/  BSYNC.RECONVERGENT B3 ;  /* 0x0000000000037941 */ /* 0x000fea0003800200 */
.L_x_40:
[----:B------:R-:W-:Y:S05]  /*1750*/  @!P5 BRA `(.L_x_39) ;  /* 0x000000000088d947 */ /* 0x000fea0003800000 */
[----:B------:R-:W-:Y:S01]  /*1760*/  ISETP.NE.AND P0, PT, R4, 0x1, PT ;  /* 0x000000010400780c */ /* 0x000fe20003f05270 */
[----:B------:R-:W-:Y:S01]  /*1770*/  BSSY.RECONVERGENT B3, `(.L_x_42) ;  /* 0x0000015000037945 */ /* 0x000fe20003800200 */
[----:B------:R-:W-:-:S04]  /*1780*/  IADD3 R14, PT, PT, -R0, R3, RZ ;  /* 0x00000003000e7210 */ /* 0x000fc80007ffe1ff */
[----:B------:R-:W-:-:S04]  /*1790*/  LOP3.LUT R14, R14, 0x1, RZ, 0xc0, !PT ;  /* 0x000000010e0e7812 */ /* 0x000fc800078ec0ff */
[----:B------:R-:W-:-:S03]  /*17a0*/  ISETP.NE.U32.AND P3, PT, R14, 0x1, PT ;  /* 0x000000010e00780c */ /* 0x000fc60003f65070 */
[----:B------:R-:W-:Y:S10]  /*17b0*/  @!P0 BRA `(.L_x_43) ;  /* 0x0000000000408947 */ /* 0x000ff40003800000 */
[----:B------:R-:W-:Y:S01]  /*17c0*/  IMAD.WIDE.U32 R22, R27, 0x4, R12 ;  /* 0x000000041b167825 */ /* 0x000fe200078e000c */
[----:B------:R-:W0:Y:S04]  /*17d0*/  LDC.64 R20, c[0x0][0x390] ;  /* 0x0000e400ff147b82 */ /* 0x000e280000000a00 */
[----:B------:R-:W2:Y:S04]  /*17e0*/  LDG.E R17, desc[UR4][R22.64] ;  /* 0x0000000416117981 */ /* 0x000ea8000c1e1900 */
[----:B------:R-:W3:Y:S01]  /*17f0*/  LDG.E R15, desc[UR4][R22.64+0x4] ;  /* 0x00000404160f7981 */ /* 0x000ee2000c1e1900 */
[----:B--2---:R-:W-:-:S04]  /*1800*/  IMAD.WIDE.U32 R16, R17, 0xc, R18 ;  /* 0x0000000c11107825 */ /* 0x004fc800078e0012 */
[----:B---3--:R-:W-:Y:S02]  /*1810*/  IMAD.WIDE.U32 R14, R15, 0xc, R18 ;  /* 0x0000000c0f0e7825 */ /* 0x008fe400078e0012 */
[----:B------:R-:W2:Y:S04]  /*1820*/  LDG.E R17, desc[UR4][R16.64] ;  /* 0x0000000410117981 */ /* 0x000ea8000c1e1900 */
[----:B------:R-:W3:Y:S01]  /*1830*/  LDG.E R15, desc[UR4][R14.64] ;  /* 0x000000040e0f7981 */ /* 0x000ee2000c1e1900 */
[----:B0-----:R-:W-:Y:S01]  /*1840*/  IMAD.WIDE.U32 R20, R27, 0x4, R20 ;  /* 0x000000041b147825 */ /* 0x001fe200078e0014 */
[-C--:B--2---:R-:W-:Y:S02]  /*1850*/  ISETP.NE.AND P0, PT, R17, R24.reuse, PT ;  /* 0x000000181100720c */ /* 0x084fe40003f05270 */
[----:B---3--:R-:W-:-:S11]  /*1860*/  ISETP.NE.AND P2, PT, R15, R24, PT ;  /* 0x000000180f00720c */ /* 0x008fd60003f45270 */
[----:B------:R-:W2:Y:S04]  /*1870*/  @!P0 LDG.E R28, desc[UR4][R20.64] ;  /* 0x00000004141c8981 */ /* 0x000ea8000c1e1900 */
[----:B------:R-:W3:Y:S01]  /*1880*/  @!P2 LDG.E R29, desc[UR4][R20.64+0x4] ;  /* 0x00000404141da981 */ /* 0x000ee2000c1e1900 */
[----:B------:R-:W-:Y:S02]  /*1890*/  VIADD R27, R27, 0x2 ;  /* 0x000000021b1b7836 */ /* 0x000fe40000000000 */
[----:B--2---:R-:W-:-:S04]  /*18a0*/  @!P0 FADD R25, R25, R28 ;  /* 0x0000001c19198221 */ /* 0x004fc80000000000 */
[----:B---3--:R-:W-:-:S07]  /*18b0*/  @!P2 FADD R25, R25, R29 ;  /* 0x0000001d1919a221 */ /* 0x008fce0000000000 */
.L_x_43:
[----:B------:R-:W-:Y:S05]  /*18c0*/  BSYNC.RECONVERGENT B3 ;  /* 0x0000000000037941 */ /* 0x000fea0003800200 */
.L_x_42:
[----:B------:R-:W-:Y:S05]  /*18d0*/  @P3 BRA `(.L_x_39) ;  /* 0x0000000000283947 */ /* 0x000fea0003800000 */
[----:B------:R-:W-:-:S05]  /*18e0*/  IMAD.WIDE.U32 R14, R27, 0x4, R12 ;  /* 0x000000041b0e7825 */ /* 0x000fca00078e000c */
        /* <DEDUP_REMOVED lines=9> */
.L_x_39:
[----:B------:R-:W-:Y:S05]  /*1980*/  BSYNC.RECONVERGENT B2 ;  /* 0x0000000000027941 */ /* 0x000fea0003800200 */
.L_x_38:
[----:B------:R-:W0:Y:S01]  /*1990*/  LDCU UR6, c[0x0][0x3b4] ;  /* 0x00007680ff0677ac */ /* 0x000e220008000800 */
[----:B-----5:R-:W-:-:S05]  /*19a0*/  IMAD R26, R7, R26, RZ ;  /* 0x0000001a071a7224 */ /* 0x020fca00078e02ff */
[----:B------:R-:W-:-:S05]  /*19b0*/  I2FP.F32.S32 R26, R26 ;  /* 0x0000001a001a7245 */ /* 0x000fca0000201400 */
[----:B0-----:R-:W-:-:S04]  /*19c0*/  FFMA R26, -R26, UR6, R25 ;  /* 0x000000061a1a7c23 */ /* 0x001fc80008000119 */
[----:B------:R-:W-:-:S05]  /*19d0*/  FADD R13, -R9, R26 ;  /* 0x0000001a090d7221 */ /* 0x000fca0000000100 */
[----:B------:R-:W-:-:S04]  /*19e0*/  FSETP.GT.AND P0, PT, R13, R8, PT ;  /* 0x000000080d00720b */ /* 0x000fc80003f04000 */
[----:B------:R-:W-:Y:S02]  /*19f0*/  SEL R11, R24, R11, P0 ;  /* 0x0000000b180b7207 */ /* 0x000fe40000000000 */
[----:B------:R-:W-:-:S07]  /*1a00*/  FSEL R8, R13, R8, P0 ;  /* 0x000000080d087208 */ /* 0x000fce0000000000 */
.L_x_34:
[----:B-1----:R-:W-:Y:S05]  /*1a10*/  BSYNC.RECONVERGENT B0 ;  /* 0x0000000000007941 */ /* 0x002fea0003800200 */
.L_x_33:
[----:B------:R-:W-:Y:S05]  /*1a20*/  @P1 BRA `(.L_x_44) ;  /* 0xfffffff400541947 */ /* 0x000fea000383ffff */
.L_x_32:
[----:B-1----:R-:W-:Y:S05]  /*1a30*/  BSYNC.RECONVERGENT B1 ;  /* 0x0000000000017941 */ /* 0x002fea0003800200 */
.L_x_31:
[----:B------:R-:W0:Y:S01]  /*1a40*/  LDC.64 R14, c[0x0][0x3b8] ;  /* 0x0000ee00ff0e7b82 */ /* 0x000e220000000a00 */
[----:B------:R-:W-:Y:S01]  /*1a50*/  ISETP.NE.AND P0, PT, R11, R6, PT ;  /* 0x000000060b00720c */ /* 0x000fe20003f05270 */
[----:B------:R-:W-:-:S12]  /*1a60*/  BSSY.RECONVERGENT B0, `(.L_x_45) ;  /* 0x0000010000007945 */ /* 0x000fd80003800200 */
[----:B------:R-:W-:Y:S05]  /*1a70*/  @!P0 BRA `(.L_x_46) ;  /* 0x0000000000388947 */ /* 0x000fea0003800000 */
[----:B-----5:R-:W1:Y:S01]  /*1a80*/  S2R R7, SR_TID.X ;  /* 0x0000000000077919 */ /* 0x020e620000002100 */
[----:B------:R-:W2:Y:S01]  /*1a90*/  LDC.64 R8, c[0x0][0x3a0] ;  /* 0x0000e800ff087b82 */ /* 0x000ea20000000a00 */
[----:B------:R-:W-:Y:S01]  /*1aa0*/  HFMA2 R10, -RZ, RZ, 0, 5.9604644775390625e-08 ;  /* 0x00000001ff0a7431 */ /* 0x000fe200000001ff */
[----:B------:R-:W-:Y:S01]  /*1ab0*/  MOV R21, 0xffffffff ;  /* 0xffffffff00157802 */ /* 0x000fe20000000f00 */
[----:B------:R-:W-:Y:S02]  /*1ac0*/  HFMA2 R17, -RZ, RZ, 0, 5.9604644775390625e-08 ;  /* 0x00000001ff117431 */ /* 0x000fe400000001ff */
[----:B--2---:R-:W-:-:S04]  /*1ad0*/  IMAD.WIDE.U32 R12, R6, 0x4, R8 ;  /* 0x00000004060c7825 */ /* 0x004fc800078e0008 */
[----:B-1----:R-:W-:-:S04]  /*1ae0*/  IMAD.WIDE.U32 R18, R7, 0xc, R18 ;  /* 0x0000000c07127825 */ /* 0x002fc800078e0012 */
[----:B------:R-:W-:Y:S01]  /*1af0*/  IMAD.WIDE.U32 R6, R11, 0x4, R8 ;  /* 0x000000040b067825 */ /* 0x000fe200078e0008 */
[----:B------:R-:W-:Y:S01]  /*1b00*/  STG.E desc[UR4][R18.64], R11 ;  /* 0x0000000b12007986 */ /* 0x000fe2000c101904 */
[----:B------:R-:W1:Y:S03]  /*1b10*/  LDC.64 R8, c[0x0][0x3b8] ;  /* 0x0000ee00ff087b82 */ /* 0x000e660000000a00 */
[----:B------:R2:W-:Y:S04]  /*1b20*/  REDG.E.ADD.STRONG.GPU desc[UR4][R6.64], R17 ;  /* 0x000000110600798e */ /* 0x0005e8000c12e104 */
[----:B------:R3:W-:Y:S01]  /*1b30*/  REDG.E.ADD.STRONG.GPU desc[UR4][R12.64], R21 ;  /* 0x000000150c00798e */ /* 0x0007e2000c12e104 */
[----:B--2---:R-:W-:-:S05]  /*1b40*/  PRMT R7, R10, 0x7610, R7 ;  /* 0x000076100a077816 */ /* 0x004fca0000000007 */
[----:B-1----:R3:W-:Y:S02]  /*1b50*/  STG.E.U8 desc[UR4][R8.64], R7 ;  /* 0x0000000708007986 */ /* 0x0027e4000c101104 */
.L_x_46:
[----:B------:R-:W-:Y:S05]  /*1b60*/  BSYNC.RECONVERGENT B0 ;  /* 0x0000000000007941 */ /* 0x000fea0003800200 */
.L_x_45:
[----:B------:R-:W-:Y:S06]  /*1b70*/  BAR.SYNC.DEFER_BLOCKING 0x0 ;  /* 0x0000000000007b1d */ /* 0x000fec0000010000 */
[----:B0-----:R-:W2:Y:S02]  /*1b80*/  LDG.E.U8 R6, desc[UR4][R14.64] ;  /* 0x000000040e067981 */ /* 0x001ea4000c1e1100 */
[----:B--2---:R-:W-:-:S13]  /*1b90*/  ISETP.NE.AND P0, PT, R6, RZ, PT ;  /* 0x000000ff0600720c */ /* 0x004fda0003f05270 */
[----:B------:R-:W-:Y:S05]  /*1ba0*/  @!P0 EXIT ;  /* 0x000000000000894d */ /* 0x000fea0003800000 */
[----:B------:R-:W-:Y:S06]  /*1bb0*/  BAR.SYNC.DEFER_BLOCKING 0x0 ;  /* 0x0000000000007b1d */ /* 0x000fec0000010000 */
[----:B------:R0:W-:Y:S01]  /*1bc0*/  STG.E.U8 desc[UR4][R14.64], RZ ;  /* 0x000000ff0e007986 */ /* 0x0001e2000c101104 */
[----:B------:R-:W-:Y:S05]  /*1bd0*/  BRA `(.L_x_47) ;  /* 0xffffffe400347947 */ /* 0x000fea000383ffff */
.L_x_48:
        /* <DEDUP_REMOVED lines=10> */
.L_x_76:


//--------------------- .text._Z29gather_move_candidates_kernelPjS_PfP9node_dataP9comm_dataiiif --------------------------
	.section	.text._Z29gather_move_candidates_kernelPjS_PfP9node_dataP9comm_dataiiif,"ax",@progbits
	.align	128
        .global         _Z29gather_move_candidates_kernelPjS_PfP9node_dataP9comm_dataiiif
        .type           _Z29gather_move_candidates_kernelPjS_PfP9node_dataP9comm_dataiiif,@function
        .size           _Z29gather_move_candidates_kernelPjS_PfP9node_dataP9comm_dataiiif,(.L_x_77 - _Z29gather_move_candidates_kernelPjS_PfP9node_dataP9comm_dataiiif)
        .other          _Z29gather_move_candidates_kernelPjS_PfP9node_dataP9comm_dataiiif,@"STO_CUDA_ENTRY STV_DEFAULT"
_Z29gather_move_candidates_kernelPjS_PfP9node_dataP9comm_dataiiif:
.text._Z29gather_move_candidates_kernelPjS_PfP9node_dataP9comm_dataiiif:
[----:B------:R-:W-:Y:S01]  /*0000*/  LDC R1, c[0x0][0x37c] ;  /* 0x0000df00ff017b82 */ /* 0x000fe20000000800 */
[----:B------:R-:W0:Y:S01]  /*0010*/  S2R R3, SR_TID.X ;  /* 0x0000000000037919 */ /* 0x000e220000002100 */
[----:B------:R-:W1:Y:S06]  /*0020*/  LDCU.64 UR6, c[0x0][0x398] ;  /* 0x00007300ff0677ac */ /* 0x000e6c0008000a00 */
[----:B------:R-:W2:Y:S01]  /*0030*/  LDC.64 R8, c[0x0][0x380] ;  /* 0x0000e000ff087b82 */ /* 0x000ea20000000a00 */
[----:B------:R-:W3:Y:S07]  /*0040*/  LDCU.64 UR4, c[0x0][0x358] ;  /* 0x00006b00ff0477ac */ /* 0x000eee0008000a00 */
[----:B------:R-:W4:Y:S01]  /*0050*/  LDC.64 R10, c[0x0][0x3a0] ;  /* 0x0000e800ff0a7b82 */ /* 0x000f220000000a00 */
[----:B-1----:R-:W-:-:S02]  /*0060*/  MOV R6, UR6 ;  /* 0x0000000600067c02 */ /* 0x002fc40008000f00 */
[----:B------:R-:W-:-:S03]  /*0070*/  MOV R7, UR7 ;  /* 0x0000000700077c02 */ /* 0x000fc60008000f00 */
[----:B0-----:R-:W-:-:S05]  /*0080*/  IMAD.WIDE.U32 R14, R3, 0xc, R6 ;  /* 0x0000000c030e7825 */ /* 0x001fca00078e0006 */
[----:B---3--:R-:W4:Y:S01]  /*0090*/  LDG.E R0, desc[UR4][R14.64] ;  /* 0x000000040e007981 */ /* 0x008f22000c1e1900 */
[----:B--2---:R-:W-:-:S03]  /*00a0*/  IMAD.WIDE.U32 R8, R3, 0x4, R8 ;  /* 0x0000000403087825 */ /* 0x004fc600078e0008 */
[----:B------:R0:W5:Y:S04]  /*00b0*/  LDG.E R4, desc[UR4][R14.64+0x8] ;  /* 0x000008040e047981 */ /* 0x000168000c1e1900 */
[----:B------:R-:W2:Y:S04]  /*00c0*/  LDG.E R2, desc[UR4][R8.64] ;  /* 0x0000000408027981 */ /* 0x000ea8000c1e1900 */
[----:B------:R-:W2:Y:S01]  /*00d0*/  LDG.E R3, desc[UR4][R8.64+0x4] ;  /* 0x0000040408037981 */ /* 0x000ea2000c1e1900 */
[----:B----4-:R-:W-:-:S05]  /*00e0*/  IMAD.WIDE.U32 R10, R0, 0x4, R10 ;  /* 0x00000004000a7825 */ /* 0x010fca00078e000a */
[----:B------:R0:W5:Y:S01]  /*00f0*/  LDG.E R13, desc[UR4][R10.64] ;  /* 0x000000040a0d7981 */ /* 0x000162000c1e1900 */
[----:B--2---:R-:W-:Y:S01]  /*0100*/  ISETP.GE.U32.AND P0, PT, R2, R3, PT ;  /* 0x000000030200720c */ /* 0x004fe20003f06070 */
[----:B------:R-:W-:Y:S01]  /*0110*/  BSSY.RECONVERGENT B0, `(.L_x_49) ;  /* 0x00000c8000007945 */ /* 0x000fe20003800200 */
[----:B------:R-:W-:-:S11]  /*0120*/  HFMA2 R12, -RZ, RZ, 0, 0 ;  /* 0x00000000ff0c7431 */ /* 0x000fd600000001ff */
[----:B0-----:R-:W-:Y:S05]  /*0130*/  @P0 BRA `(.L_x_50) ;  /* 0x0000000c00140947 */ /* 0x001fea0003800000 */
[----:B------:R-:W-:Y:S01]  /*0140*/  IADD3 R5, PT, PT, R2, -R3, RZ ;  /* 0x8000000302057210 */ /* 0x000fe20007ffe0ff */
[----:B------:R-:W-:Y:S01]  /*0150*/  BSSY.RECONVERGENT B1, `(.L_x_51) ;  /* 0x000007a000017945 */ /* 0x000fe20003800200 */
[----:B------:R-:W-:Y:S02]  /*0160*/  MOV R12, RZ ;  /* 0x000000ff000c7202 */ /* 0x000fe40000000f00 */
[----:B------:R-:W-:Y:S01]  /*0170*/  ISETP.GT.U32.AND P0, PT, R5, -0x8, PT ;  /* 0xfffffff80500780c */ /* 0x000fe20003f04070 */
[----:B------:R-:W-:Y:S01]  /*0180*/  IMAD.IADD R5, R3, 0x1, -R2 ;  /* 0x0000000103057824 */ /* 0x000fe200078e0a02 */
[----:B------:R-:W-:-:S04]  /*0190*/  MOV R27, R2 ;  /* 0x00000002001b7202 */ /* 0x000fc80000000f00 */
[----:B------:R-:W-:-:S07]  /*01a0*/  LOP3.LUT R26, R5, 0x7, RZ, 0xc0, !PT ;  /* 0x00000007051a7812 */ /* 0x000fce00078ec0ff */
[----:B------:R-:W-:Y:S05]  /*01b0*/  @P0 BRA `(.L_x_52) ;  /* 0x0000000400cc0947 */ /* 0x000fea0003800000 */
[----:B------:R-:W0:Y:S08]  /*01c0*/  LDC.64 R10, c[0x0][0x388] ;  /* 0x0000e200ff0a7b82 */ /* 0x000e300000000a00 */
[----:B------:R-:W1:Y:S01]  /*01d0*/  LDC.64 R8, c[0x0][0x390] ;  /* 0x0000e400ff087b82 */ /* 0x000e620000000a00 */
[----:B0-----:R-:W-:-:S05]  /*01e0*/  IMAD.WIDE.U32 R10, R2, 0x4, R10 ;  /* 0x00000004020a7825 */ /* 0x001fca00078e000a */
[----:B------:R-:W2:Y:S04]  /*01f0*/  LDG.E R29, desc[UR4][R10.64] ;  /* 0x000000040a1d7981 */ /* 0x000ea8000c1e1900 */
[----:B------:R-:W3:Y:S04]  /*0200*/  LDG.E R25, desc[UR4][R10.64+0x4] ;  /* 0x000004040a197981 */ /* 0x000ee8000c1e1900 */
[----:B------:R-:W4:Y:S04]  /*0210*/  LDG.E R19, desc[UR4][R10.64+0x8] ;  /* 0x000008040a137981 */ /* 0x000f28000c1e1900 */
[----:B------:R-:W4:Y:S04]  /*0220*/  LDG.E R21, desc[UR4][R10.64+0xc] ;  /* 0x00000c040a157981 */ /* 0x000f28000c1e1900 */
[----:B------:R-:W4:Y:S04]  /*0230*/  LDG.E R23, desc[UR4][R10.64+0x10] ;  /* 0x000010040a177981 */ /* 0x000f28000c1e1900 */
[----:B------:R-:W4:Y:S04]  /*0240*/  LDG.E R27, desc[UR4][R10.64+0x14] ;  /* 0x000014040a1b7981 */ /* 0x000f28000c1e1900 */
[----:B------:R-:W4:Y:S04]  /*0250*/  LDG.E R31, desc[UR4][R10.64+0x18] ;  /* 0x000018040a1f7981 */ /* 0x000f28000c1e1900 */
[----:B------:R0:W4:Y:S01]  /*0260*/  LDG.E R17, desc[UR4][R10.64+0x1c] ;  /* 0x00001c040a117981 */ /* 0x000122000c1e1900 */
[----:B--2---:R-:W-:-:S06]  /*0270*/  IMAD.WIDE.U32 R28, R29, 0xc, R6 ;  /* 0x0000000c1d1c7825 */ /* 0x004fcc00078e0006 */
[----:B------:R-:W2:Y:S01]  /*0280*/  LDG.E R29, desc[UR4][R28.64] ;  /* 0x000000041c1d7981 */ /* 0x000ea2000c1e1900 */
[----:B---3--:R-:W-:-:S04]  /*0290*/  IMAD.WIDE.U32 R24, R25, 0xc, R6 ;  /* 0x0000000c19187825 */ /* 0x008fc800078e0006 */
[--C-:B----4-:R-:W-:Y:S02]  /*02a0*/  IMAD.WIDE.U32 R18, R19, 0xc, R6.reuse ;  /* 0x0000000c13127825 */ /* 0x110fe400078e0006 */
[----:B------:R-:W3:Y:S02]  /*02b0*/  LDG.E R25, desc[UR4][R24.64] ;  /* 0x0000000418197981 */ /* 0x000ee4000c1e1900 */
[--C-:B------:R-:W-:Y:S02]  /*02c0*/  IMAD.WIDE.U32 R20, R21, 0xc, R6.reuse ;  /* 0x0000000c15147825 */ /* 0x100fe400078e0006 */
[----:B------:R-:W4:Y:S02]  /*02d0*/  LDG.E R19, desc[UR4][R18.64] ;  /* 0x0000000412137981 */ /* 0x000f24000c1e1900 */
[--C-:B------:R-:W-:Y:S02]  /*02e0*/  IMAD.WIDE.U32 R22, R23, 0xc, R6.reuse ;  /* 0x0000000c17167825 */ /* 0x100fe400078e0006 */
[----:B------:R-:W4:Y:S04]  /*02f0*/  LDG.E R21, desc[UR4][R20.64] ;  /* 0x0000000414157981 */ /* 0x000f28000c1e1900 */
[----:B------:R-:W4:Y:S01]  /*0300*/  LDG.E R23, desc[UR4][R22.64] ;  /* 0x0000000416177981 */ /* 0x000f22000c1e1900 */
[----:B0-----:R-:W-:-:S04]  /*0310*/  IMAD.WIDE.U32 R10, R31, 0xc, R6 ;  /* 0x0000000c1f0a7825 */ /* 0x001fc800078e0006 */
[----:B-1----:R-:W-:Y:S02]  /*0320*/  IMAD.WIDE.U32 R8, R2, 0x4, R8 ;  /* 0x0000000402087825 */ /* 0x002fe400078e0008 */
[----:B------:R-:W4:Y:S02]  /*0330*/  LDG.E R11, desc[UR4][R10.64] ;  /* 0x000000040a0b7981 */ /* 0x000f24000c1e1900 */
[----:B------:R-:W-:-:S06]  /*0340*/  IMAD.WIDE.U32 R16, R17, 0xc, R6 ;  /* 0x0000000c11107825 */ /* 0x000fcc00078e0006 */
[----:B------:R-:W4:Y:S01]  /*0350*/  LDG.E R17, desc[UR4][R16.64] ;  /* 0x0000000410117981 */ /* 0x000f22000c1e1900 */
[----:B--2---:R-:W-:Y:S01]  /*0360*/  ISETP.NE.AND P6, PT, R29, R0, PT ;  /* 0x000000001d00720c */ /* 0x004fe20003fc5270 */
[----:B------:R-:W-:-:S06]  /*0370*/  IMAD.WIDE.U32 R28, R27, 0xc, R6 ;  /* 0x0000000c1b1c7825 */ /* 0x000fcc00078e0006 */
[----:B------:R-:W2:Y:S06]  /*0380*/  LDG.E R29, desc[UR4][R28.64] ;  /* 0x000000041c1d7981 */ /* 0x000eac000c1e1900 */
[----:B------:R-:W2:Y:S01]  /*0390*/  @!P6 LDG.E R18, desc[UR4][R8.64] ;  /* 0x000000040812e981 */ /* 0x000ea2000c1e1900 */
[-C--:B---3--:R-:W-:Y:S02]  /*03a0*/  ISETP.NE.AND P0, PT, R25, R0.reuse, PT ;  /* 0x000000001900720c */ /* 0x088fe40003f05270 */
[-C--:B----4-:R-:W-:Y:S02]  /*03b0*/  ISETP.NE.AND P1, PT, R19, R0.reuse, PT ;  /* 0x000000001300720c */ /* 0x090fe40003f25270 */
[----:B------:R-:W-:-:S02]  /*03c0*/  ISETP.NE.AND P2, PT, R21, R0, PT ;  /* 0x000000001500720c */ /* 0x000fc40003f45270 */
[----:B------:R-:W-:-:S07]  /*03d0*/  ISETP.NE.AND P3, PT, R23, R0, PT ;  /* 0x000000001700720c */ /* 0x000fce0003f65270 */
[----:B------:R-:W3:Y:S01]  /*03e0*/  @!P0 LDG.E R19, desc[UR4][R8.64+0x4] ;  /* 0x0000040408138981 */ /* 0x000ee2000c1e1900 */
[----:B------:R-:W-:-:S03]  /*03f0*/  ISETP.NE.AND P5, PT, R11, R0, PT ;  /* 0x000000000b00720c */ /* 0x000fc60003fa5270 */
[----:B------:R-:W4:Y:S01]  /*0400*/  @!P1 LDG.E R21, desc[UR4][R8.64+0x8] ;  /* 0x0000080408159981 */ /* 0x000f22000c1e1900 */
[----:B------:R-:W-:-:S03]  /*0410*/  MOV R12, RZ ;  /* 0x000000ff000c7202 */ /* 0x000fc60000000f00 */
[----:B------:R-:W4:Y:S06]  /*0420*/  @!P2 LDG.E R11, desc[UR4][R8.64+0xc] ;  /* 0x00000c04080ba981 */ /* 0x000f2c000c1e1900 */
[----:B------:R-:W4:Y:S01]  /*0430*/  @!P5 LDG.E R27, desc[UR4][R8.64+0x18] ;  /* 0x00001804081bd981 */ /* 0x000f22000c1e1900 */
[-C--:B--2---:R-:W-:Y:S01]  /*0440*/  ISETP.NE.AND P4, PT, R29, R0.reuse, PT ;  /* 0x000000001d00720c */ /* 0x084fe20003f85270 */
[----:B------:R-:W-:Y:S01]  /*0450*/  @!P6 FADD R12, RZ, R18 ;  /* 0x00000012ff0ce221 */ /* 0x000fe20000000000 */
[----:B------:R-:W-:Y:S02]  /*0460*/  ISETP.NE.AND P6, PT, R17, R0, PT ;  /* 0x000000001100720c */ /* 0x000fe40003fc5270 */
[----:B------:R-:W2:Y:S09]  /*0470*/  @!P3 LDG.E R17, desc[UR4][R8.64+0x10] ;  /* 0x000010040811b981 */ /* 0x000eb2000c1e1900 */
[----:B------:R-:W2:Y:S04]  /*0480*/  @!P4 LDG.E R23, desc[UR4][R8.64+0x14] ;  /* 0x000014040817c981 */ /* 0x000ea8000c1e1900 */
[----:B------:R-:W2:Y:S01]  /*0490*/  @!P6 LDG.E R29, desc[UR4][R8.64+0x1c] ;  /* 0x00001c04081de981 */ /* 0x000ea2000c1e1900 */
[----:B---3--:R-:W-:Y:S01]  /*04a0*/  @!P0 FADD R12, R12, R19 ;  /* 0x000000130c0c8221 */ /* 0x008fe20000000000 */
[----:B------:R-:W-:-:S03]  /*04b0*/  LOP3.LUT R25, R5, 0xfffffff8, RZ, 0xc0, !PT ;  /* 0xfffffff805197812 */ /* 0x000fc600078ec0ff */
[----:B----4-:R-:W-:Y:S01]  /*04c0*/  @!P1 FADD R12, R12, R21 ;  /* 0x000000150c0c9221 */ /* 0x010fe20000000000 */
[----:B------:R-:W-:-:S03]  /*04d0*/  ISETP.NE.AND P0, PT, R25, 0x8, PT ;  /* 0x000000081900780c */ /* 0x000fc60003f05270 */
[----:B------:R-:W-:-:S04]  /*04e0*/  @!P2 FADD R12, R12, R11 ;  /* 0x0000000b0c0ca221 */ /* 0x000fc80000000000 */
[----:B--2---:R-:W-:-:S04]  /*04f0*/  @!P3 FADD R12, R12, R17 ;  /* 0x000000110c0cb221 */ /* 0x004fc80000000000 */
[----:B------:R-:W-:-:S04]  /*0500*/  @!P4 FADD R12, R12, R23 ;  /* 0x000000170c0cc221 */ /* 0x000fc80000000000 */
[----:B------:R-:W-:Y:S01]  /*0510*/  @!P5 FADD R12, R12, R27 ;  /* 0x0000001b0c0cd221 */ /* 0x000fe20000000000 */
[----:B------:R-:W-:-:S03]  /*0520*/  IADD3 R27, PT, PT, R2, 0x8, RZ ;  /* 0x00000008021b7810 */ /* 0x000fc60007ffe0ff */
[----:B------:R-:W-:Y:S01]  /*0530*/  @!P6 FADD R12, R12, R29 ;  /* 0x0000001d0c0ce221 */ /* 0x000fe20000000000 */
[----:B------:R-:W-:Y:S06]  /*0540*/  @!P0 BRA `(.L_x_52) ;  /* 0x0000000000e88947 */ /* 0x000fec0003800000 */
[----:B------:R-:W-:-:S07]  /*0550*/  IMAD.MOV.U32 R24, RZ, RZ, 0x8 ;  /* 0x00000008ff187424 */ /* 0x000fce00078e00ff */
.L_x_53:
[----:B------:R-:W0:Y:S08]  /*0560*/  LDC.64 R10, c[0x0][0x388] ;  /* 0x0000e200ff0a7b82 */ /* 0x000e300000000a00 */
[----:B------:R-:W1:Y:S08]  /*0570*/  LDC.64 R6, c[0x0][0x398] ;  /* 0x0000e600ff067b82 */ /* 0x000e700000000a00 */
[----:B------:R-:W2:Y:S01]  /*0580*/  LDC.64 R8, c[0x0][0x390] ;  /* 0x0000e400ff087b82 */ /* 0x000ea20000000a00 */
[----:B0-----:R-:W-:-:S05]  /*0590*/  IMAD.WIDE.U32 R10, R27, 0x4, R10 ;  /* 0x000000041b0a7825 */ /* 0x001fca00078e000a */
[----:B------:R-:W1:Y:S04]  /*05a0*/  LDG.E R23, desc[UR4][R10.64] ;  /* 0x000000040a177981 */ /* 0x000e68000c1e1900 */
[----:B------:R-:W3:Y:S04]  /*05b0*/  LDG.E R29, desc[UR4][R10.64+0x4] ;  /* 0x000004040a1d7981 */ /* 0x000ee8000c1e1900 */
[----:B------:R-:W4:Y:S04]  /*05c0*/  LDG.E R17, desc[UR4][R10.64+0x8] ;  /* 0x000008040a117981 */ /* 0x000f28000c1e1900 */
[----:B------:R-:W2:Y:S04]  /*05d0*/  LDG.E R19, desc[UR4][R10.64+0xc] ;  /* 0x00000c040a137981 */ /* 0x000ea8000c1e1900 */
[----:B------:R-:W2:Y:S04]  /*05e0*/  LDG.E R21, desc[UR4][R10.64+0x10] ;  /* 0x000010040a157981 */ /* 0x000ea8000c1e1900 */
[----:B------:R-:W2:Y:S04]  /*05f0*/  LDG.E R37, desc[UR4][R10.64+0x14] ;  /* 0x000014040a257981 */ /* 0x000ea8000c1e1900 */
[----:B------:R-:W2:Y:S04]  /*0600*/  LDG.E R35, desc[UR4][R10.64+0x18] ;  /* 0x000018040a237981 */ /* 0x000ea8000c1e1900 */
[----:B------:R0:W2:Y:S01]  /*0610*/  LDG.E R31, desc[UR4][R10.64+0x1c] ;  /* 0x00001c040a1f7981 */ /* 0x0000a2000c1e1900 */
[----:B-1----:R-:W-:-:S06]  /*0620*/  IMAD.WIDE.U32 R22, R23, 0xc, R6 ;  /* 0x0000000c17167825 */ /* 0x002fcc00078e0006 */
[----:B------:R-:W2:Y:S01]  /*0630*/  LDG.E R23, desc[UR4][R22.64] ;  /* 0x0000000416177981 */ /* 0x000ea2000c1e1900 */
[----:B---3--:R-:W-:-:S04]  /*0640*/  IMAD.WIDE.U32 R28, R29, 0xc, R6 ;  /* 0x0000000c1d1c7825 */ /* 0x008fc800078e0006 */
[--C-:B----4-:R-:W-:Y:S01]  /*0650*/  IMAD.WIDE.U32 R16, R17, 0xc, R6.reuse ;  /* 0x0000000c11107825 */ /* 0x110fe200078e0006 */
[----:B------:R1:W3:Y:S03]  /*0660*/  LDG.E R33, desc[UR4][R28.64] ;  /* 0x000000041c217981 */ /* 0x0002e6000c1e1900 */
[--C-:B--2---:R-:W-:Y:S02]  /*0670*/  IMAD.WIDE.U32 R18, R19, 0xc, R6.reuse ;  /* 0x0000000c13127825 */ /* 0x104fe400078e0006 */
[----:B------:R-:W2:Y:S02]  /*0680*/  LDG.E R17, desc[UR4][R16.64] ;  /* 0x0000000410117981 */ /* 0x000ea4000c1e1900 */
[--C-:B------:R-:W-:Y:S02]  /*0690*/  IMAD.WIDE.U32 R20, R21, 0xc, R6.reuse ;  /* 0x0000000c15147825 */ /* 0x100fe400078e0006 */
[----:B------:R-:W4:Y:S04]  /*06a0*/  LDG.E R19, desc[UR4][R18.64] ;  /* 0x0000000412137981 */ /* 0x000f28000c1e1900 */
[----:B------:R-:W4:Y:S01]  /*06b0*/  LDG.E R21, desc[UR4][R20.64] ;  /* 0x0000000414157981 */ /* 0x000f22000c1e1900 */
[----:B0-----:R-:W-:-:S04]  /*06c0*/  IMAD.WIDE.U32 R10, R35, 0xc, R6 ;  /* 0x0000000c230a7825 */ /* 0x001fc800078e0006 */
[----:B------:R-:W-:Y:S02]  /*06d0*/  IMAD.WIDE.U32 R8, R27, 0x4, R8 ;  /* 0x000000041b087825 */ /* 0x000fe400078e0008 */
[----:B------:R-:W4:Y:S02]  /*06e0*/  LDG.E R11, desc[UR4][R10.64] ;  /* 0x000000040a0b7981 */ /* 0x000f24000c1e1900 */
[----:B-1----:R-:W-:-:S06]  /*06f0*/  IMAD.WIDE.U32 R28, R31, 0xc, R6 ;  /* 0x0000000c1f1c7825 */ /* 0x002fcc00078e0006 */
[----:B------:R-:W4:Y:S01]  /*0700*/  LDG.E R29, desc[UR4][R28.64] ;  /* 0x000000041c1d7981 */ /* 0x000f22000c1e1900 */
[----:B------:R-:W-:Y:S01]  /*0710*/  ISETP.NE.AND P6, PT, R23, R0, PT ;  /* 0x000000001700720c */ /* 0x000fe20003fc5270 */
[----:B------:R-:W-:-:S06]  /*0720*/  IMAD.WIDE.U32 R22, R37, 0xc, R6 ;  /* 0x0000000c25167825 */ /* 0x000fcc00078e0006 */
[----:B------:R-:W4:Y:S06]  /*0730*/  LDG.E R23, desc[UR4][R22.64] ;  /* 0x0000000416177981 */ /* 0x000f2c000c1e1900 */
[----:B------:R-:W4:Y:S01]  /*0740*/  @!P6 LDG.E R35, desc[UR4][R8.64] ;  /* 0x000000040823e981 */ /* 0x000f22000c1e1900 */
[-C--:B---3--:R-:W-:Y:S02]  /*0750*/  ISETP.NE.AND P0, PT, R33, R0.reuse, PT ;  /* 0x000000002100720c */ /* 0x088fe40003f05270 */
[-C--:B--2---:R-:W-:Y:S02]  /*0760*/  ISETP.NE.AND P1, PT, R17, R0.reuse, PT ;  /* 0x000000001100720c */ /* 0x084fe40003f25270 */
[----:B----4-:R-:W-:-:S02]  /*0770*/  ISETP.NE.AND P2, PT, R19, R0, PT ;  /* 0x000000001300720c */ /* 0x010fc40003f45270 */
[----:B------:R-:W-:-:S07]  /*0780*/  ISETP.NE.AND P3, PT, R21, R0, PT ;  /* 0x000000001500720c */ /* 0x000fce0003f65270 */
[----:B------:R-:W2:Y:S01]  /*0790*/  @!P0 LDG.E R33, desc[UR4][R8.64+0x4] ;  /* 0x0000040408218981 */ /* 0x000ea2000c1e1900 */
[----:B------:R-:W-:-:S03]  /*07a0*/  ISETP.NE.AND P5, PT, R11, R0, PT ;  /* 0x000000000b00720c */ /* 0x000fc60003fa5270 */
[----:B------:R-:W3:Y:S04]  /*07b0*/  @!P1 LDG.E R31, desc[UR4][R8.64+0x8] ;  /* 0x00000804081f9981 */ /* 0x000ee8000c1e1900 */
[----:B------:R-:W4:Y:S06]  /*07c0*/  @!P3 LDG.E R21, desc[UR4][R8.64+0x10] ;  /* 0x000010040815b981 */ /* 0x000f2c000c1e1900 */
[----:B------:R-:W4:Y:S01]  /*07d0*/  @!P5 LDG.E R17, desc[UR4][R8.64+0x18] ;  /* 0x000018040811d981 */ /* 0x000f22000c1e1900 */
[----:B------:R-:W-:-:S03]  /*07e0*/  ISETP.NE.AND P4, PT, R23, R0, PT ;  /* 0x000000001700720c */ /* 0x000fc60003f85270 */
[----:B------:R-:W4:Y:S01]  /*07f0*/  @!P2 LDG.E R23, desc[UR4][R8.64+0xc] ;  /* 0x00000c040817a981 */ /* 0x000f22000c1e1900 */
[----:B------:R-:W-:Y:S01]  /*0800*/  @!P6 FADD R12, R12, R35 ;  /* 0x000000230c0ce221 */ /* 0x000fe20000000000 */
[----:B------:R-:W-:-:S08]  /*0810*/  ISETP.NE.AND P6, PT, R29, R0, PT ;  /* 0x000000001d00720c */ /* 0x000fd00003fc5270 */
[----:B------:R-:W4:Y:S05]  /*0820*/  @!P4 LDG.E R19, desc[UR4][R8.64+0x14] ;  /* 0x000014040813c981 */ /* 0x000f2a000c1e1900 */
[----:B------:R-:W4:Y:S01]  /*0830*/  @!P6 LDG.E R11, desc[UR4][R8.64+0x1c] ;  /* 0x00001c04080be981 */ /* 0x000f22000c1e1900 */
[----:B--2---:R-:W-:Y:S01]  /*0840*/  @!P0 FADD R12, R12, R33 ;  /* 0x000000210c0c8221 */ /* 0x004fe20000000000 */
[----:B------:R-:W-:-:S03]  /*0850*/  IADD3 R24, PT, PT, R24, 0x8, RZ ;  /* 0x0000000818187810 */ /* 0x000fc60007ffe0ff */
[----:B---3--:R-:W-:Y:S01]  /*0860*/  @!P1 FADD R12, R12, R31 ;  /* 0x0000001f0c0c9221 */ /* 0x008fe20000000000 */
[----:B------:R-:W-:Y:S02]  /*0870*/  ISETP.NE.AND P0, PT, R24, R25, PT ;  /* 0x000000191800720c */ /* 0x000fe40003f05270 */
[----:B------:R-:W-:Y:S01]  /*0880*/  IADD3 R27, PT, PT, R27, 0x8, RZ ;  /* 0x000000081b1b7810 */ /* 0x000fe20007ffe0ff */
[----:B----4-:R-:W-:-:S04]  /*0890*/  @!P2 FADD R12, R12, R23 ;  /* 0x000000170c0ca221 */ /* 0x010fc80000000000 */
[----:B------:R-:W-:-:S04]  /*08a0*/  @!P3 FADD R12, R12, R21 ;  /* 0x000000150c0cb221 */ /* 0x000fc80000000000 */
[----:B------:R-:W-:-:S04]  /*08b0*/  @!P4 FADD R12, R12, R19 ;  /* 0x000000130c0cc221 */ /* 0x000fc80000000000 */
[----:B------:R-:W-:-:S04]  /*08c0*/  @!P5 FADD R12, R12, R17 ;  /* 0x000000110c0cd221 */ /* 0x000fc80000000000 */
[----:B------:R-:W-:Y:S01]  /*08d0*/  @!P6 FADD R12, R12, R11 ;  /* 0x0000000b0c0ce221 */ /* 0x000fe20000000000 */
[----:B------:R-:W-:Y:S06]  /*08e0*/  @P0 BRA `(.L_x_53) ;  /* 0xfffffffc001c0947 */ /* 0x000fec000383ffff */
.L_x_52:
[----:B------:R-:W-:Y:S05]  /*08f0*/  BSYNC.RECONVERGENT B1 ;  /* 0x0000000000017941 */ /* 0x000fea0003800200 */
.L_x_51:
[----:B------:R-:W-:-:S13]  /*0900*/  ISETP.NE.AND P0, PT, R26, RZ, PT ;  /* 0x000000ff1a00720c */ /* 0x000fda0003f05270 */
[----:B------:R-:W-:Y:S05]  /*0910*/  @!P0 BRA `(.L_x_50) ;  /* 0x00000004001c8947 */ /* 0x000fea0003800000 */
[----:B------:R-:W-:Y:S01]  /*0920*/  ISETP.GE.U32.AND P0, PT, R26, 0x4, PT ;  /* 0x000000041a00780c */ /* 0x000fe20003f06070 */
[----:B------:R-:W-:Y:S01]  /*0930*/  BSSY.RECONVERGENT B1, `(.L_x_54) ;  /* 0x0000021000017945 */ /* 0x000fe20003800200 */
[----:B------:R-:W-:-:S04]  /*0940*/  LOP3.LUT R24, R5, 0x3, RZ, 0xc0, !PT ;  /* 0x0000000305187812 */ /* 0x000fc800078ec0ff */
[----:B------:R-:W-:-:S07]  /*0950*/  ISETP.NE.AND P4, PT, R24, RZ, PT ;  /* 0x000000ff1800720c */ /* 0x000fce0003f85270 */
[----:B------:R-:W-:Y:S06]  /*0960*/  @!P0 BRA `(.L_x_55) ;  /* 0x0000000000748947 */ /* 0x000fec0003800000 */
        /* <DEDUP_REMOVED lines=29> */
.L_x_55:
[----:B------:R-:W-:Y:S05]  /*0b40*/  BSYNC.RECONVERGENT B1 ;  /* 0x0000000000017941 */ /* 0x000fea0003800200 */
.L_x_54:
[----:B------:R-:W-:Y:S05]  /*0b50*/  @!P4 BRA `(.L_x_50) ;  /* 0x00000000008cc947 */ /* 0x000fea0003800000 */
[----:B------:R-:W-:Y:S01]  /*0b60*/  ISETP.NE.AND P0, PT, R24, 0x1, PT ;  /* 0x000000011800780c */ /* 0x000fe20003f05270 */
[----:B------:R-:W-:Y:S01]  /*0b70*/  BSSY.RECONVERGENT B1, `(.L_x_56) ;  /* 0x0000015000017945 */ /* 0x000fe20003800200 */
[----:B------:R-:W-:-:S04]  /*0b80*/  LOP3.LUT R5, R5, 0x1, RZ, 0xc0, !PT ;  /* 0x0000000105057812 */ /* 0x000fc800078ec0ff */
[----:B------:R-:W-:-:S07]  /*0b90*/  ISETP.NE.U32.AND P2, PT, R5, 0x1, PT ;  /* 0x000000010500780c */ /* 0x000fce0003f45070 */
[----:B------:R-:W-:Y:S06]  /*0ba0*/  @!P0 BRA `(.L_x_57) ;  /* 0x0000000000448947 */ /* 0x000fec0003800000 */
        /* <DEDUP_REMOVED lines=14> */
[----:B------:R-:W-:Y:S01]  /*0c90*/  IADD3 R27, PT, PT, R27, 0x2, RZ ;  /* 0x000000021b1b7810 */ /* 0x000fe20007ffe0ff */
[----:B--2---:R-:W-:-:S04]  /*0ca0*/  @!P0 FADD R12, R12, R5 ;  /* 0x000000050c0c8221 */ /* 0x004fc80000000000 */
[----:B---3--:R-:W-:-:S07]  /*0cb0*/  @!P1 FADD R12, R12, R21 ;  /* 0x000000150c0c9221 */ /* 0x008fce0000000000 */
.L_x_57:
[----:B------:R-:W-:Y:S05]  /*0cc0*/  BSYNC.RECONVERGENT B1 ;  /* 0x0000000000017941 */ /* 0x000fea0003800200 */
.L_x_56:
        /* <DEDUP_REMOVED lines=12> */
.L_x_50:
[----:B------:R-:W-:Y:S05]  /*0d90*/  BSYNC.RECONVERGENT B0 ;  /* 0x0000000000007941 */ /* 0x000fea0003800200 */
.L_x_49:
[----:B------:R-:W-:Y:S01]  /*0da0*/  ISETP.GE.U32.AND P0, PT, R2, R3, PT ;  /* 0x000000030200720c */ /* 0x000fe20003f06070 */
[----:B------:R-:W-:Y:S01]  /*0db0*/  BSSY.RECONVERGENT B1, `(.L_x_58) ;  /* 0x00000c6000017945 */ /* 0x000fe20003800200 */
[----:B------:R-:W-:-:S11]  /*0dc0*/  IMAD.MOV.U32 R5, RZ, RZ, R0 ;  /* 0x000000ffff057224 */ /* 0x000fd600078e0000 */
[----:B------:R-:W-:Y:S05]  /*0dd0*/  @P0 BRA `(.L_x_59) ;  /* 0x0000000c000c0947 */ /* 0x000fea0003800000 */
[----:B------:R-:W0:Y:S01]  /*0de0*/  LDCU.64 UR8, c[0x0][0x388] ;  /* 0x00007100ff0877ac */ /* 0x000e220008000a00 */
[----:B------:R-:W-:Y:S01]  /*0df0*/  HFMA2 R10, -RZ, RZ, 0, 9.5367431640625e-07 ;  /* 0x00000010ff0a7431 */ /* 0x000fe200000001ff */
[----:B-----5:R-:W-:Y:S01]  /*0e00*/  IADD3 R13, PT, PT, R13, -R4, RZ ;  /* 0x800000040d0d7210 */ /* 0x020fe20007ffe0ff */
[----:B------:R-:W1:Y:S01]  /*0e10*/  LDCU.64 UR10, c[0x0][0x390] ;  /* 0x00007200ff0a77ac */ /* 0x000e620008000a00 */
[----:B------:R-:W-:-:S03]  /*0e20*/  MOV R11, 0x0 ;  /* 0x00000000000b7802 */ /* 0x000fc60000000f00 */
[----:B------:R-:W-:Y:S01]  /*0e30*/  IMAD R13, R4, R13, RZ ;  /* 0x0000000d040d7224 */ /* 0x000fe200078e02ff */
[----:B------:R-:W2:Y:S01]  /*0e40*/  LDCU UR6, c[0x0][0x3b4] ;  /* 0x00007680ff0677ac */ /* 0x000ea20008000800 */
[----:B------:R-:W-:Y:S01]  /*0e50*/  MOV R26, R2 ;  /* 0x00000002001a7202 */ /* 0x000fe20000000f00 */
[----:B------:R-:W-:Y:S02]  /*0e60*/  IMAD.WIDE.U32 R10, R2, 0x4, R10 ;  /* 0x00000004020a7825 */ /* 0x000fe400078e000a */
[----:B------:R-:W-:Y:S02]  /*0e70*/  I2FP.F32.S32 R13, R13 ;  /* 0x0000000d000d7245 */ /* 0x000fe40000201400 */
[----:B------:R-:W-:Y:S02]  /*0e80*/  MOV R5, R0 ;  /* 0x0000000000057202 */ /* 0x000fe40000000f00 */
[C---:B0-----:R-:W-:Y:S02]  /*0e90*/  IADD3 R6, P0, PT, R10.reuse, UR8, RZ ;  /* 0x000000080a067c10 */ /* 0x041fe4000ff1e0ff */
[----:B-1----:R-:W-:-:S02]  /*0ea0*/  IADD3 R7, P1, PT, R10, UR10, RZ ;  /* 0x0000000a0a077c10 */ /* 0x002fc4000ff3e0ff */
[----:B------:R-:W-:Y:S01]  /*0eb0*/  IADD3.X R9, PT, PT, R11, UR9, RZ, P0, !PT ;  /* 0x000000090b097c10 */ /* 0x000fe200087fe4ff */
[----:B--2---:R-:W-:Y:S01]  /*0ec0*/  FFMA R8, -R13, UR6, R12 ;  /* 0x000000060d087c23 */ /* 0x004fe2000800010c */
[----:B------:R-:W-:Y:S01]  /*0ed0*/  IADD3.X R10, PT, PT, R11, UR11, RZ, P1, !PT ;  /* 0x0000000b0b0a7c10 */ /* 0x000fe20008ffe4ff */
[----:B------:R-:W-:Y:S01]  /*0ee0*/  IMAD.MOV.U32 R12, RZ, RZ, RZ ;  /* 0x000000ffff0c7224 */ /* 0x000fe200078e00ff */
[----:B------:R-:W-:-:S07]  /*0ef0*/  IADD3 R11, PT, PT, -R2, R3, RZ ;  /* 0x00000003020b7210 */ /* 0x000fce0007ffe1ff */
.L_x_71:
[----:B------:R-:W0:Y:S01]  /*0f00*/  LDC.64 R16, c[0x0][0x388] ;  /* 0x0000e200ff107b82 */ /* 0x000e220000000a00 */
[----:B------:R-:W1:Y:S01]  /*0f10*/  LDCU.64 UR6, c[0x0][0x398] ;  /* 0x00007300ff0677ac */ /* 0x000e620008000a00 */
[----:B0-----:R-:W-:-:S06]  /*0f20*/  IMAD.WIDE.U32 R16, R26, 0x4, R16 ;  /* 0x000000041a107825 */ /* 0x001fcc00078e0010 */
[----:B------:R-:W2:Y:S01]  /*0f30*/  LDG.E R17, desc[UR4][R16.64] ;  /* 0x0000000410117981 */ /* 0x000ea2000c1e1900 */
[----:B-1----:R-:W-:Y:S02]  /*0f40*/  MOV R18, UR6 ;  /* 0x0000000600127c02 */ /* 0x002fe40008000f00 */
[----:B------:R-:W-:-:S03]  /*0f50*/  MOV R19, UR7 ;  /* 0x0000000700137c02 */ /* 0x000fc60008000f00 */
[----:B--2---:R-:W-:-:S06]  /*0f60*/  IMAD.WIDE.U32 R28, R17, 0xc, R18 ;  /* 0x0000000c111c7825 */ /* 0x004fcc00078e0012 */
[----:B------:R-:W2:Y:S01]  /*0f70*/  LDG.E R28, desc[UR4][R28.64] ;  /* 0x000000041c1c7981 */ /* 0x000ea2000c1e1900 */
[----:B------:R-:W-:Y:S01]  /*0f80*/  VIADD R26, R26, 0x1 ;  /* 0x000000011a1a7836 */ /* 0x000fe20000000000 */
[----:B------:R-:W-:Y:S04]  /*0f90*/  BSSY.RECONVERGENT B0, `(.L_x_60) ;  /* 0x00000a6000007945 */ /* 0x000fe80003800200 */
[----:B------:R-:W-:Y:S02]  /*0fa0*/  ISETP.NE.AND P1, PT, R26, R3, PT ;  /* 0x000000031a00720c */ /* 0x000fe40003f25270 */
[----:B--2---:R-:W-:-:S04]  /*0fb0*/  ISETP.NE.AND P0, PT, R28, R5, PT ;  /* 0x000000051c00720c */ /* 0x004fc80003f05270 */
[----:B------:R-:W-:-:S13]  /*0fc0*/  ISETP.EQ.OR P0, PT, R28, R0, !P0 ;  /* 0x000000001c00720c */ /* 0x000fda0004702670 */
[----:B------:R-:W-:Y:S05]  /*0fd0*/  @P0 BRA `(.L_x_61) ;  /* 0x0000000800840947 */ /* 0x000fea0003800000 */
[----:B------:R-:W0:Y:S02]  /*0fe0*/  LDC.64 R16, c[0x0][0x3a0] ;  /* 0x0000e800ff107b82 */ /* 0x000e240000000a00 */
[----:B0-----:R-:W-:-:S05]  /*0ff0*/  IMAD.WIDE.U32 R16, R28, 0x4, R16 ;  /* 0x000000041c107825 */ /* 0x001fca00078e0010 */
[----:B------:R0:W5:Y:S01]  /*1000*/  LDG.E R13, desc[UR4][R16.64] ;  /* 0x00000004100d7981 */ /* 0x000162000c1e1900 */
[----:B------:R-:W-:Y:S01]  /*1010*/  IADD3 R20, PT, PT, R2, -R3, RZ ;  /* 0x8000000302147210 */ /* 0x000fe20007ffe0ff */
[----:B------:R-:W-:Y:S01]  /*1020*/  BSSY.RECONVERGENT B2, `(.L_x_62) ;  /* 0x0000048000027945 */ /* 0x000fe20003800200 */
[----:B------:R-:W-:Y:S01]  /*1030*/  HFMA2 R27, -RZ, RZ, 0, 0 ;  /* 0x00000000ff1b7431 */ /* 0x000fe200000001ff */
[----:B------:R-:W-:Y:S02]  /*1040*/  MOV R30, R2 ;  /* 0x00000002001e7202 */ /* 0x000fe40000000f00 */
[----:B------:R-:W-:-:S13]  /*1050*/  ISETP.GT.U32.AND P0, PT, R20, -0x8, PT ;  /* 0xfffffff81400780c */ /* 0x000fda0003f04070 */
[----:B0-----:R-:W-:Y:S05]  /*1060*/  @P0 BRA `(.L_x_63) ;  /* 0x00000004000c0947 */ /* 0x001fea0003800000 */
[----:B------:R-:W0:Y:S01]  /*1070*/  LDC.64 R18, c[0x0][0x398] ;  /* 0x0000e600ff127b82 */ /* 0x000e220000000a00 */
[----:B------:R-:W-:Y:S01]  /*1080*/  LOP3.LUT R29, R11, 0xfffffff8, RZ, 0xc0, !PT ;  /* 0xfffffff80b1d7812 */ /* 0x000fe200078ec0ff */
[----:B------:R-:W-:Y:S01]  /*1090*/  IMAD.MOV.U32 R32, RZ, RZ, R7 ;  /* 0x000000ffff207224 */ /* 0x000fe200078e0007 */
[----:B------:R-:W-:Y:S02]  /*10a0*/  MOV R27, RZ ;  /* 0x000000ff001b7202 */ /* 0x000fe40000000f00 */
[----:B------:R-:W-:Y:S01]  /*10b0*/  MOV R33, R10 ;  /* 0x0000000a00217202 */ /* 0x000fe20000000f00 */
[----:B------:R-:W-:Y:S01]  /*10c0*/  IMAD.MOV R29, RZ, RZ, -R29 ;  /* 0x000000ffff1d7224 */ /* 0x000fe200078e0a1d */
[----:B------:R-:W-:Y:S02]  /*10d0*/  MOV R16, R6 ;  /* 0x0000000600107202 */ /* 0x000fe40000000f00 */
[----:B------:R-:W-:Y:S02]  /*10e0*/  MOV R17, R9 ;  /* 0x0000000900117202 */ /* 0x000fe40000000f00 */
[----:B------:R-:W-:-:S07]  /*10f0*/  MOV R30, R2 ;  /* 0x00000002001e7202 */ /* 0x000fce0000000f00 */
.L_x_64:
[----:B------:R-:W0:Y:S04]  /*1100*/  LDG.E R21, desc[UR4][R16.64+-0x10] ;  /* 0xfffff00410157981 */ /* 0x000e28000c1e1900 */
[----:B------:R-:W2:Y:S04]  /*1110*/  LDG.E R23, desc[UR4][R16.64+-0xc] ;  /* 0xfffff40410177981 */ /* 0x000ea8000c1e1900 */
[----:B------:R-:W3:Y:S04]  /*1120*/  LDG.E R35, desc[UR4][R16.64+-0x8] ;  /* 0xfffff80410237981 */ /* 0x000ee8000c1e1900 */
[----:B------:R-:W4:Y:S04]  /*1130*/  LDG.E R31, desc[UR4][R16.64] ;  /* 0x00000004101f7981 */ /* 0x000f28000c1e1900 */
[----:B------:R-:W4:Y:S04]  /*1140*/  LDG.E R25, desc[UR4][R16.64+-0x4] ;  /* 0xfffffc0410197981 */ /* 0x000f28000c1e1900 */
[----:B------:R-:W4:Y:S01]  /*1150*/  LDG.E R37, desc[UR4][R16.64+0x4] ;  /* 0x0000040410257981 */ /* 0x000f22000c1e1900 */
[----:B0-----:R-:W-:-:S04]  /*1160*/  IMAD.WIDE.U32 R20, R21, 0xc, R18 ;  /* 0x0000000c15147825 */ /* 0x001fc800078e0012 */
[--C-:B--2---:R-:W-:Y:S02]  /*1170*/  IMAD.WIDE.U32 R22, R23, 0xc, R18.reuse ;  /* 0x0000000c17167825 */ /* 0x104fe400078e0012 */
[----:B------:R-:W2:Y:S04]  /*1180*/  LDG.E R21, desc[UR4][R20.64] ;  /* 0x0000000414157981 */ /* 0x000ea8000c1e1900 */
[----:B------:R-:W4:Y:S01]  /*1190*/  LDG.E R23, desc[UR4][R22.64] ;  /* 0x0000000416177981 */ /* 0x000f22000c1e1900 */
[----:B---3--:R-:W-:-:S06]  /*11a0*/  IMAD.WIDE.U32 R34, R35, 0xc, R18 ;  /* 0x0000000c23227825 */ /* 0x008fcc00078e0012 */
[----:B------:R-:W3:Y:S01]  /*11b0*/  LDG.E R35, desc[UR4][R34.64] ;  /* 0x0000000422237981 */ /* 0x000ee2000c1e1900 */
[-C--:B--2---:R-:W-:Y:S01]  /*11c0*/  ISETP.NE.AND P0, PT, R21, R28.reuse, PT ;  /* 0x0000001c1500720c */ /* 0x084fe20003f05270 */
[----:B----4-:R-:W-:Y:S02]  /*11d0*/  IMAD.WIDE.U32 R20, R31, 0xc, R18 ;  /* 0x0000000c1f147825 */ /* 0x010fe400078e0012 */
[----:B------:R-:W2:Y:S01]  /*11e0*/  LDG.E R31, desc[UR4][R16.64+0xc] ;  /* 0x00000c04101f7981 */ /* 0x000ea2000c1e1900 */
[----:B------:R-:W-:-:S03]  /*11f0*/  ISETP.NE.AND P6, PT, R23, R28, PT ;  /* 0x0000001c1700720c */ /* 0x000fc60003fc5270 */
[----:B------:R0:W4:Y:S04]  /*1200*/  LDG.E R21, desc[UR4][R20.64] ;  /* 0x0000000414157981 */ /* 0x000128000c1e1900 */
[----:B------:R-:W2:Y:S01]  /*1210*/  LDG.E R23, desc[UR4][R16.64+0x8] ;  /* 0x0000080410177981 */ /* 0x000ea2000c1e1900 */
[----:B------:R-:W-:Y:S01]  /*1220*/  IMAD.WIDE.U32 R24, R25, 0xc, R18 ;  /* 0x0000000c19187825 */ /* 0x000fe200078e0012 */
[----:B---3--:R-:W-:-:S03]  /*1230*/  ISETP.NE.AND P5, PT, R35, R28, PT ;  /* 0x0000001c2300720c */ /* 0x008fc60003fa5270 */
[----:B------:R-:W-:Y:S02]  /*1240*/  IMAD.WIDE.U32 R36, R37, 0xc, R18 ;  /* 0x0000000c25247825 */ /* 0x000fe400078e0012 */
[----:B------:R-:W3:Y:S01]  /*1250*/  LDG.E R25, desc[UR4][R24.64] ;  /* 0x0000000418197981 */ /* 0x000ee2000c1e1900 */
[----:B0-----:R-:W-:-:S03]  /*1260*/  MOV R20, R32 ;  /* 0x0000002000147202 */ /* 0x001fc60000000f00 */
[----:B------:R-:W3:Y:S01]  /*1270*/  LDG.E R37, desc[UR4][R36.64] ;  /* 0x0000000424257981 */ /* 0x000ee2000c1e1900 */
[----:B----4-:R-:W-:Y:S02]  /*1280*/  ISETP.NE.AND P3, PT, R21, R28, PT ;  /* 0x0000001c1500720c */ /* 0x010fe40003f65270 */
[----:B------:R-:W-:Y:S01]  /*1290*/  MOV R21, R33 ;  /* 0x0000002100157202 */ /* 0x000fe20000000f00 */
[----:B--2---:R-:W-:-:S04]  /*12a0*/  IMAD.WIDE.U32 R34, R23, 0xc, R18 ;  /* 0x0000000c17227825 */ /* 0x004fc800078e0012 */
[----:B------:R-:W2:Y:S01]  /*12b0*/  @!P0 LDG.E R24, desc[UR4][R20.64+-0x10] ;  /* 0xfffff00414188981 */ /* 0x000ea2000c1e1900 */
[----:B------:R-:W-:-:S03]  /*12c0*/  IMAD.WIDE.U32 R22, R31, 0xc, R18 ;  /* 0x0000000c1f167825 */ /* 0x000fc600078e0012 */
[----:B------:R-:W4:Y:S04]  /*12d0*/  LDG.E R35, desc[UR4][R34.64] ;  /* 0x0000000422237981 */ /* 0x000f28000c1e1900 */
[----:B------:R-:W4:Y:S04]  /*12e0*/  @!P6 LDG.E R32, desc[UR4][R20.64+-0xc] ;  /* 0xfffff4041420e981 */ /* 0x000f28000c1e1900 */
[----:B------:R-:W4:Y:S04]  /*12f0*/  LDG.E R23, desc[UR4][R22.64] ;  /* 0x0000000416177981 */ /* 0x000f28000c1e1900 */
[----:B------:R-:W4:Y:S01]  /*1300*/  @!P5 LDG.E R36, desc[UR4][R20.64+-0x8] ;  /* 0xfffff8041424d981 */ /* 0x000f22000c1e1900 */
[----:B---3--:R-:W-:-:S02]  /*1310*/  ISETP.NE.AND P4, PT, R25, R28, PT ;  /* 0x0000001c1900720c */ /* 0x008fc40003f85270 */
[----:B------:R-:W-:-:S13]  /*1320*/  ISETP.NE.AND P2, PT, R37, R28, PT ;  /* 0x0000001c2500720c */ /* 0x000fda0003f45270 */
[----:B------:R-:W3:Y:S01]  /*1330*/  @!P2 LDG.E R34, desc[UR4][R20.64+0x4] ;  /* 0x000004041422a981 */ /* 0x000ee2000c1e1900 */
[----:B--2---:R-:W-:-:S03]  /*1340*/  @!P0 FADD R27, R27, R24 ;  /* 0x000000181b1b8221 */ /* 0x004fc60000000000 */
[----:B------:R-:W2:Y:S01]  /*1350*/  @!P4 LDG.E R24, desc[UR4][R20.64+-0x4] ;  /* 0xfffffc041418c981 */ /* 0x000ea2000c1e1900 */
[-C--:B----4-:R-:W-:Y:S01]  /*1360*/  ISETP.NE.AND P0, PT, R35, R28.reuse, PT ;  /* 0x0000001c2300720c */ /* 0x090fe20003f05270 */
[----:B------:R-:W-:Y:S02]  /*1370*/  @!P6 FADD R27, R27, R32 ;  /* 0x000000201b1be221 */ /* 0x000fe40000000000 */
[----:B------:R-:W4:Y:S01]  /*1380*/  @!P3 LDG.E R32, desc[UR4][R20.64] ;  /* 0x000000041420b981 */ /* 0x000f22000c1e1900 */
[----:B------:R-:W-:-:S09]  /*1390*/  ISETP.NE.AND P6, PT, R23, R28, PT ;  /* 0x0000001c1700720c */ /* 0x000fd20003fc5270 */
[----:B------:R-:W3:Y:S01]  /*13a0*/  @!P0 LDG.E R22, desc[UR4][R20.64+0x8] ;  /* 0x0000080414168981 */ /* 0x000ee2000c1e1900 */
[----:B------:R-:W-:-:S03]  /*13b0*/  @!P5 FADD R27, R27, R36 ;  /* 0x000000241b1bd221 */ /* 0x000fc60000000000 */
[----:B------:R-:W3:Y:S01]  /*13c0*/  @!P6 LDG.E R36, desc[UR4][R20.64+0xc] ;  /* 0x00000c041424e981 */ /* 0x000ee2000c1e1900 */
[----:B------:R-:W-:Y:S02]  /*13d0*/  IADD3 R29, PT, PT, R29, 0x8, RZ ;  /* 0x000000081d1d7810 */ /* 0x000fe40007ffe0ff */
[----:B------:R-:W-:Y:S01]  /*13e0*/  IADD3 R30, PT, PT, R30, 0x8, RZ ;  /* 0x000000081e1e7810 */ /* 0x000fe20007ffe0ff */
[----:B--2---:R-:W-:Y:S01]  /*13f0*/  @!P4 FADD R27, R27, R24 ;  /* 0x000000181b1bc221 */ /* 0x004fe20000000000 */
[----:B------:R-:W-:-:S03]  /*1400*/  ISETP.NE.AND P4, PT, R29, RZ, PT ;  /* 0x000000ff1d00720c */ /* 0x000fc60003f85270 */
[----:B----4-:R-:W-:Y:S01]  /*1410*/  @!P3 FADD R27, R27, R32 ;  /* 0x000000201b1bb221 */ /* 0x010fe20000000000 */
[----:B------:R-:W-:-:S03]  /*1420*/  IADD3 R32, P3, PT, R20, 0x20, RZ ;  /* 0x0000002014207810 */ /* 0x000fc60007f7e0ff */
[----:B---3--:R-:W-:Y:S01]  /*1430*/  @!P2 FADD R27, R27, R34 ;  /* 0x000000221b1ba221 */ /* 0x008fe20000000000 */
[----:B------:R-:W-:-:S03]  /*1440*/  IADD3 R16, P2, PT, R16, 0x20, RZ ;  /* 0x0000002010107810 */ /* 0x000fc60007f5e0ff */
[----:B------:R-:W-:Y:S01]  /*1450*/  @!P0 FADD R27, R27, R22 ;  /* 0x000000161b1b8221 */ /* 0x000fe20000000000 */
[----:B------:R-:W-:Y:S01]  /*1460*/  IADD3.X R17, PT, PT, RZ, R17, RZ, P2, !PT ;  /* 0x00000011ff117210 */ /* 0x000fe200017fe4ff */
[----:B------:R-:W-:Y:S02]  /*1470*/  IMAD.X R33, RZ, RZ, R21, P3 ;  /* 0x000000ffff217224 */ /* 0x000fe400018e0615 */
[----:B------:R-:W-:Y:S01]  /*1480*/  @!P6 FADD R27, R27, R36 ;  /* 0x000000241b1be221 */ /* 0x000fe20000000000 */
[----:B------:R-:W-:Y:S06]  /*1490*/  @P4 BRA `(.L_x_64) ;  /* 0xfffffffc00184947 */ /* 0x000fec000383ffff */
.L_x_63:
[----:B------:R-:W-:Y:S05]  /*14a0*/  BSYNC.RECONVERGENT B2 ;  /* 0x0000000000027941 */ /* 0x000fea0003800200 */
.L_x_62:
[----:B------:R-:W-:Y:S01]  /*14b0*/  LOP3.LUT R16, R11, 0x7, RZ, 0xc0, !PT ;  /* 0x000000070b107812 */ /* 0x000fe200078ec0ff */
[----:B------:R-:W-:Y:S03]  /*14c0*/  BSSY.RECONVERGENT B2, `(.L_x_65) ;  /* 0x000004a000027945 */ /* 0x000fe60003800200 */
[----:B------:R-:W-:-:S13]  /*14d0*/  ISETP.NE.AND P0, PT, R16, RZ, PT ;  /* 0x000000ff1000720c */ /* 0x000fda0003f05270 */
[----:B------:R-:W-:Y:S05]  /*14e0*/  @!P0 BRA `(.L_x_66) ;  /* 0x00000004001c8947 */ /* 0x000fea0003800000 */
[----:B------:R-:W-:Y:S01]  /*14f0*/  IADD3 R16, PT, PT, R16, -0x1, RZ ;  /* 0xffffffff10107810 */ /* 0x000fe20007ffe0ff */
[----:B------:R-:W-:Y:S01]  /*1500*/  BSSY.RECONVERGENT B3, `(.L_x_67) ;  /* 0x0000022000037945 */ /* 0x000fe20003800200 */
[----:B------:R-:W-:Y:S02]  /*1510*/  LOP3.LUT R29, R11, 0x3, RZ, 0xc0, !PT ;  /* 0x000000030b1d7812 */ /* 0x000fe400078ec0ff */
[----:B------:R-:W-:Y:S02]  /*1520*/  ISETP.GE.U32.AND P0, PT, R16, 0x3, PT ;  /* 0x000000031000780c */ /* 0x000fe40003f06070 */
[----:B------:R-:W-:-:S11]  /*1530*/  ISETP.NE.AND P5, PT, R29, RZ, PT ;  /* 0x000000ff1d00720c */ /* 0x000fd60003fa5270 */
        /* <DEDUP_REMOVED lines=30> */
.L_x_68:
[----:B------:R-:W-:Y:S05]  /*1720*/  BSYNC.RECONVERGENT B3 ;  /* 0x0000000000037941 */ /* 0x000fea0003800200 */
.L_x_67:
[----:B------:R-:W-:Y:S05]  /*1730*/  @!P5 BRA `(.L_x_66) ;  /* 0x000000000088d947 */ /* 0x000fea0003800000 */
[----:B------:R-:W-:Y:S01]  /*1740*/  ISETP.NE.AND P0, PT, R29, 0x1, PT ;  /* 0x000000011d00780c */ /* 0x000fe20003f05270 */
[----:B------:R-:W-:Y:S01]  /*1750*/  BSSY.RECONVERGENT B3, `(.L_x_69) ;  /* 0x0000014000037945 */ /* 0x000fe20003800200 */
[----:B------:R-:W-:-:S11]  /*1760*/  LOP3.LUT P3, RZ, R11, 0x1, RZ, 0xc0, !PT ;  /* 0x000000010bff7812 */ /* 0x000fd6000786c0ff */
[----:B------:R-:W-:Y:S05]  /*1770*/  @!P0 BRA `(.L_x_70) ;  /* 0x0000000000448947 */ /* 0x000fea0003800000 */
        /* <DEDUP_REMOVED lines=17> */
.L_x_70:
[----:B------:R-:W-:Y:S05]  /*1890*/  BSYNC.RECONVERGENT B3 ;  /* 0x0000000000037941 */ /* 0x000fea0003800200 */
.L_x_69:
[----:B------:R-:W-:Y:S05]  /*18a0*/  @!P3 BRA `(.L_x_66) ;  /* 0x00000000002cb947 */ /* 0x000fea0003800000 */
        /* <DEDUP_REMOVED lines=11> */
.L_x_66:
[----:B------:R-:W-:Y:S05]  /*1960*/  BSYNC.RECONVERGENT B2 ;  /* 0x0000000000027941 */ /* 0x000fea0003800200 */
.L_x_65:
        /* <DEDUP_REMOVED lines=8> */
.L_x_61:
[----:B------:R-:W-:Y:S05]  /*19f0*/  BSYNC.RECONVERGENT B0 ;  /* 0x0000000000007941 */ /* 0x000fea0003800200 */
.L_x_60:
[----:B------:R-:W-:Y:S05]  /*1a00*/  @P1 BRA `(.L_x_71) ;  /* 0xfffffff4003c1947 */ /* 0x000fea000383ffff */
.L_x_59:
[----:B------:R-:W-:Y:S05]  /*1a10*/  BSYNC.RECONVERGENT B1 ;  /* 0x0000000000017941 */ /* 0x000fea0003800200 */
.L_x_58:
[----:B------:R-:W-:-:S13]  /*1a20*/  ISETP.NE.AND P0, PT, R5, R0, PT ;  /* 0x000000000500720c */ /* 0x000fda0003f05270 */
[----:B------:R-:W-:Y:S05]  /*1a30*/  @!P0 EXIT ;  /* 0x000000000000894d */ /* 0x000fea0003800000 */
[----:B------:R-:W-:Y:S01]  /*1a40*/  STG.E desc[UR4][R14.64+0x4], R5 ;  /* 0x000004050e007986 */ /* 0x000fe2000c101904 */
[----:B------:R-:W-:Y:S05]  /*1a50*/  EXIT ;  /* 0x000000000000794d */ /* 0x000fea0003800000 */
.L_x_72:
        /* <DEDUP_REMOVED lines=10> */
.L_x_77:


//--------------------- .text._Z10add_kernelPfS_S_i --------------------------
	.section	.text._Z10add_kernelPfS_S_i,"ax",@progbits
	.align	128
        .global         _Z10add_kernelPfS_S_i
        .type           _Z10add_kernelPfS_S_i,@function
        .size           _Z10add_kernelPfS_S_i,(.L_x_78 - _Z10add_kernelPfS_S_i)
        .other          _Z10add_kernelPfS_S_i,@"STO_CUDA_ENTRY STV_DEFAULT"
_Z10add_kernelPfS_S_i:
.text._Z10add_kernelPfS_S_i:
[----:B------:R-:W-:Y:S01]  /*0000*/  LDC R1, c[0x0][0x37c] ;  /* 0x0000df00ff017b82 */ /* 0x000fe20000000800 */
[----:B------:R-:W0:Y:S07]  /*0010*/  S2R R0, SR_TID.X ;  /* 0x0000000000007919 */ /* 0x000e2e0000002100 */
[----:B------:R-:W0:Y:S01]  /*0020*/  S2UR UR4, SR_CTAID.X ;  /* 0x00000000000479c3 */ /* 0x000e220000002500 */
[----:B------:R-:W1:Y:S07]  /*0030*/  LDCU UR5, c[0x0][0x398] ;  /* 0x00007300ff0577ac */ /* 0x000e6e0008000800 */
[----:B------:R-:W0:Y:S02]  /*0040*/  LDC R9, c[0x0][0x360] ;  /* 0x0000d800ff097b82 */ /* 0x000e240000000800 */
[----:B0-----:R-:W-:-:S05]  /*0050*/  IMAD R9, R9, UR4, R0 ;  /* 0x0000000409097c24 */ /* 0x001fca000f8e0200 */
[----:B-1----:R-:W-:-:S13]  /*0060*/  ISETP.GE.AND P0, PT, R9, UR5, PT ;  /* 0x0000000509007c0c */ /* 0x002fda000bf06270 */
[----:B------:R-:W-:Y:S05]  /*0070*/  @P0 EXIT ;  /* 0x000000000000094d */ /* 0x000fea0003800000 */
[----:B------:R-:W0:Y:S01]  /*0080*/  LDC.64 R2, c[0x0][0x380] ;  /* 0x0000e000ff027b82 */ /* 0x000e220000000a00 */
[----:B------:R-:W1:Y:S07]  /*0090*/  LDCU.64 UR4, c[0x0][0x358] ;  /* 0x00006b00ff0477ac */ /* 0x000e6e0008000a00 */
[----:B------:R-:W2:Y:S08]  /*00a0*/  LDC.64 R4, c[0x0][0x388] ;  /* 0x0000e200ff047b82 */ /* 0x000eb00000000a00 */
[----:B------:R-:W3:Y:S01]  /*00b0*/  LDC.64 R6, c[0x0][0x390] ;  /* 0x0000e400ff067b82 */ /* 0x000ee20000000a00 */
[----:B0-----:R-:W-:-:S06]  /*00c0*/  IMAD.WIDE R2, R9, 0x4, R2 ;  /* 0x0000000409027825 */ /* 0x001fcc00078e0202 */
[----:B-1----:R-:W4:Y:S01]  /*00d0*/  LDG.E R2, desc[UR4][R2.64] ;  /* 0x0000000402027981 */ /* 0x002f22000c1e1900 */
[----:B--2---:R-:W-:-:S06]  /*00e0*/  IMAD.WIDE R4, R9, 0x4, R4 ;  /* 0x0000000409047825 */ /* 0x004fcc00078e0204 */
[----:B------:R-:W4:Y:S01]  /*00f0*/  LDG.E R5, desc[UR4][R4.64] ;  /* 0x0000000404057981 */ /* 0x000f22000c1e1900 */
[----:B---3--:R-:W-:-:S04]  /*0100*/  IMAD.WIDE R6, R9, 0x4, R6 ;  /* 0x0000000409067825 */ /* 0x008fc800078e0206 */
[----:B----4-:R-:W-:-:S05]  /*0110*/  FADD R9, R2, R5 ;  /* 0x0000000502097221 */ /* 0x010fca0000000000 */
[----:B------:R-:W-:Y:S01]  /*0120*/  STG.E desc[UR4][R6.64], R9 ;  /* 0x0000000906007986 */ /* 0x000fe2000c101904 */
[----:B------:R-:W-:Y:S05]  /*0130*/  EXIT ;  /* 0x000000000000794d */ /* 0x000fea0003800000 */
.L_x_73:
        /* <DEDUP_REMOVED lines=12> */
.L_x_78:


//--------------------- .nv.shared.reserved.0     --------------------------
	.section	.nv.shared.reserved.0,"aw",@nobits
	.weak		__nv_reservedSMEM_offset_0_alias
	.size		__nv_reservedSMEM_offset_0_alias, 0, 64
	.other		__nv_reservedSMEM_offset_0_alias,@"STO_CUDA_RESERVED_SHARED STV_DEFAULT"
__nv_reservedSMEM_offset_0_alias:
	.zero		0
	.zero		64


//--------------------- .nv.constant0._Z19refine_get_r_kernelPjS_PfP9node_dataiifS_S_iS_S_S_ --------------------------
	.section	.nv.constant0._Z19refine_get_r_kernelPjS_PfP9node_dataiifS_S_iS_S_S_,"a",@progbits
	.sectionflags	@""
	.align	4
.nv.constant0._Z19refine_get_r_kernelPjS_PfP9node_dataiifS_S_iS_S_S_:
	.zero		992


//--------------------- .nv.constant0._Z23create_partition_kernelP9node_dataP9comm_dataP14part_scan_dataPjii --------------------------
	.section	.nv.constant0._Z23create_partition_kernelP9node_dataP9comm_dataP14part_scan_dataPjii,"a",@progbits
	.sectionflags	@""
	.align	4
.nv.constant0._Z23create_partition_kernelP9node_dataP9comm_dataP14part_scan_dataPjii:
	.zero		936


//--------------------- .nv.constant0._Z22move_nodes_fast_kernelPjS_PfP9node_dataP9comm_dataiiifPbS_ --------------------------
	.section	.nv.constant0._Z22move_nodes_fast_kernelPjS_PfP9node_dataP9comm_dataiiifPbS_,"a",@progbits
	.sectionflags	@""
	.align	4
.nv.constant0._Z22move_nodes_fast_kernelPjS_PfP9node_dataP9comm_dataiiifPbS_:
	.zero		968


//--------------------- .nv.constant0._Z29gather_move_candidates_kernelPjS_PfP9node_dataP9comm_dataiiif --------------------------
	.section	.nv.constant0._Z29gather_move_candidates_kernelPjS_PfP9node_dataP9comm_dataiiif,"a",@progbits
	.sectionflags	@""
	.align	4
.nv.constant0._Z29gather_move_candidates_kernelPjS_PfP9node_dataP9comm_dataiiif:
	.zero		952


//--------------------- .nv.constant0._Z10add_kernelPfS_S_i --------------------------
	.section	.nv.constant0._Z10add_kernelPfS_S_i,"a",@progbits
	.sectionflags	@""
	.align	4
.nv.constant0._Z10add_kernelPfS_S_i:
	.zero		924


//--------------------- SYMBOLS --------------------------

	.type		.nv.reservedSmem.offset0,@object
	.size		.nv.reservedSmem.offset0,0x4
